//
// Generated by NVIDIA NVVM Compiler
//
// Compiler Build ID: CL-36424714
// Cuda compilation tools, release 13.0, V13.0.88
// Based on NVVM 20.0.0
//

.version 9.0
.target sm_100
.address_size 64

	// .globl	_Z13parallelRadixv
.global .align 4 .b8 ddata[4000000];

.visible .entry _Z13parallelRadixv()
{
	.local .align 16 .b8 	__local_depot0[4144];
	.reg .b64 	%SP;
	.reg .b64 	%SPL;
	.reg .pred 	%p<8>;
	.reg .b32 	%r<209>;
	.reg .b64 	%rd<52>;

	mov.u64 	%SPL, __local_depot0;
	add.u64 	%rd1, %SPL, 0;
	add.u64 	%rd2, %SPL, 4096;
	mov.u32 	%r15, %tid.x;
	mov.u32 	%r16, %ctaid.x;
	mov.u32 	%r17, %ntid.x;
	mad.lo.s32 	%r18, %r16, %r17, %r15;
	setp.gt.u32 	%p1, %r18, 999999;
	@%p1 bra 	$L__BB0_12;
	mov.b32 	%r203, 1;
	ld.global.u32 	%r204, [ddata];
	mov.u64 	%rd9, ddata;
$L__BB0_2:
	mul.wide.u32 	%rd8, %r203, 4;
	add.s64 	%rd3, %rd9, %rd8;
	ld.global.u32 	%r20, [%rd3];
	max.s32 	%r21, %r20, %r204;
	ld.global.u32 	%r22, [%rd3+4];
	max.s32 	%r23, %r22, %r21;
	ld.global.u32 	%r24, [%rd3+8];
	max.s32 	%r4, %r24, %r23;
	setp.eq.s32 	%p2, %r203, 999997;
	@%p2 bra 	$L__BB0_3;
	bra.uni 	$L__BB0_13;
$L__BB0_3:
	setp.lt.s32 	%p3, %r4, 1;
	@%p3 bra 	$L__BB0_12;
	mov.b32 	%r205, 1;
	add.s64 	%rd10, %rd9, 16;
$L__BB0_5:
	mov.b32 	%r206, 0;
	st.local.v2.u32 	[%rd2], {%r206, %r206};
	st.local.v2.u32 	[%rd2+8], {%r206, %r206};
	st.local.v2.u32 	[%rd2+16], {%r206, %r206};
	st.local.v2.u32 	[%rd2+24], {%r206, %r206};
	st.local.v2.u32 	[%rd2+32], {%r206, %r206};
	mov.u64 	%rd51, %rd10;
$L__BB0_6:
	ld.global.u32 	%r28, [%rd51+-16];
	div.s32 	%r29, %r28, %r205;
	mul.hi.s32 	%r30, %r29, 1717986919;
	shr.u32 	%r31, %r30, 31;
	shr.s32 	%r32, %r30, 2;
	add.s32 	%r33, %r32, %r31;
	mul.lo.s32 	%r34, %r33, 10;
	sub.s32 	%r35, %r29, %r34;
	mul.wide.s32 	%rd12, %r35, 4;
	add.s64 	%rd13, %rd2, %rd12;
	ld.local.u32 	%r36, [%rd13];
	add.s32 	%r37, %r36, 1;
	st.local.u32 	[%rd13], %r37;
	ld.global.u32 	%r38, [%rd51+-12];
	div.s32 	%r39, %r38, %r205;
	mul.hi.s32 	%r40, %r39, 1717986919;
	shr.u32 	%r41, %r40, 31;
	shr.s32 	%r42, %r40, 2;
	add.s32 	%r43, %r42, %r41;
	mul.lo.s32 	%r44, %r43, 10;
	sub.s32 	%r45, %r39, %r44;
	mul.wide.s32 	%rd14, %r45, 4;
	add.s64 	%rd15, %rd2, %rd14;
	ld.local.u32 	%r46, [%rd15];
	add.s32 	%r47, %r46, 1;
	st.local.u32 	[%rd15], %r47;
	ld.global.u32 	%r48, [%rd51+-8];
	div.s32 	%r49, %r48, %r205;
	mul.hi.s32 	%r50, %r49, 1717986919;
	shr.u32 	%r51, %r50, 31;
	shr.s32 	%r52, %r50, 2;
	add.s32 	%r53, %r52, %r51;
	mul.lo.s32 	%r54, %r53, 10;
	sub.s32 	%r55, %r49, %r54;
	mul.wide.s32 	%rd16, %r55, 4;
	add.s64 	%rd17, %rd2, %rd16;
	ld.local.u32 	%r56, [%rd17];
	add.s32 	%r57, %r56, 1;
	st.local.u32 	[%rd17], %r57;
	ld.global.u32 	%r58, [%rd51+-4];
	div.s32 	%r59, %r58, %r205;
	mul.hi.s32 	%r60, %r59, 1717986919;
	shr.u32 	%r61, %r60, 31;
	shr.s32 	%r62, %r60, 2;
	add.s32 	%r63, %r62, %r61;
	mul.lo.s32 	%r64, %r63, 10;
	sub.s32 	%r65, %r59, %r64;
	mul.wide.s32 	%rd18, %r65, 4;
	add.s64 	%rd19, %rd2, %rd18;
	ld.local.u32 	%r66, [%rd19];
	add.s32 	%r67, %r66, 1;
	st.local.u32 	[%rd19], %r67;
	ld.global.u32 	%r68, [%rd51];
	div.s32 	%r69, %r68, %r205;
	mul.hi.s32 	%r70, %r69, 1717986919;
	shr.u32 	%r71, %r70, 31;
	shr.s32 	%r72, %r70, 2;
	add.s32 	%r73, %r72, %r71;
	mul.lo.s32 	%r74, %r73, 10;
	sub.s32 	%r75, %r69, %r74;
	mul.wide.s32 	%rd20, %r75, 4;
	add.s64 	%rd21, %rd2, %rd20;
	ld.local.u32 	%r76, [%rd21];
	add.s32 	%r77, %r76, 1;
	st.local.u32 	[%rd21], %r77;
	ld.global.u32 	%r78, [%rd51+4];
	div.s32 	%r79, %r78, %r205;
	mul.hi.s32 	%r80, %r79, 1717986919;
	shr.u32 	%r81, %r80, 31;
	shr.s32 	%r82, %r80, 2;
	add.s32 	%r83, %r82, %r81;
	mul.lo.s32 	%r84, %r83, 10;
	sub.s32 	%r85, %r79, %r84;
	mul.wide.s32 	%rd22, %r85, 4;
	add.s64 	%rd23, %rd2, %rd22;
	ld.local.u32 	%r86, [%rd23];
	add.s32 	%r87, %r86, 1;
	st.local.u32 	[%rd23], %r87;
	ld.global.u32 	%r88, [%rd51+8];
	div.s32 	%r89, %r88, %r205;
	mul.hi.s32 	%r90, %r89, 1717986919;
	shr.u32 	%r91, %r90, 31;
	shr.s32 	%r92, %r90, 2;
	add.s32 	%r93, %r92, %r91;
	mul.lo.s32 	%r94, %r93, 10;
	sub.s32 	%r95, %r89, %r94;
	mul.wide.s32 	%rd24, %r95, 4;
	add.s64 	%rd25, %rd2, %rd24;
	ld.local.u32 	%r96, [%rd25];
	add.s32 	%r97, %r96, 1;
	st.local.u32 	[%rd25], %r97;
	ld.global.u32 	%r98, [%rd51+12];
	div.s32 	%r99, %r98, %r205;
	mul.hi.s32 	%r100, %r99, 1717986919;
	shr.u32 	%r101, %r100, 31;
	shr.s32 	%r102, %r100, 2;
	add.s32 	%r103, %r102, %r101;
	mul.lo.s32 	%r104, %r103, 10;
	sub.s32 	%r105, %r99, %r104;
	mul.wide.s32 	%rd26, %r105, 4;
	add.s64 	%rd27, %rd2, %rd26;
	ld.local.u32 	%r106, [%rd27];
	add.s32 	%r107, %r106, 1;
	st.local.u32 	[%rd27], %r107;
	add.s32 	%r206, %r206, 8;
	add.s64 	%rd51, %rd51, 32;
	setp.ne.s32 	%p4, %r206, 1000000;
	@%p4 bra 	$L__BB0_6;
	ld.local.v2.u32 	{%r109, %r110}, [%rd2];
	add.s32 	%r111, %r110, %r109;
	st.local.u32 	[%rd2+4], %r111;
	ld.local.v2.u32 	{%r112, %r113}, [%rd2+8];
	add.s32 	%r114, %r112, %r111;
	add.s32 	%r115, %r113, %r114;
	st.local.v2.u32 	[%rd2+8], {%r114, %r115};
	ld.local.v2.u32 	{%r116, %r117}, [%rd2+16];
	add.s32 	%r118, %r116, %r115;
	add.s32 	%r119, %r117, %r118;
	st.local.v2.u32 	[%rd2+16], {%r118, %r119};
	ld.local.v2.u32 	{%r120, %r121}, [%rd2+24];
	add.s32 	%r122, %r120, %r119;
	add.s32 	%r123, %r121, %r122;
	st.local.v2.u32 	[%rd2+24], {%r122, %r123};
	ld.local.v2.u32 	{%r124, %r125}, [%rd2+32];
	add.s32 	%r126, %r124, %r123;
	add.s32 	%r127, %r125, %r126;
	st.local.v2.u32 	[%rd2+32], {%r126, %r127};
	mov.b32 	%r207, 1000000;
$L__BB0_8:
	add.s32 	%r128, %r207, -1;
	mul.wide.u32 	%rd28, %r128, 4;
	add.s64 	%rd30, %rd9, %rd28;
	ld.global.u32 	%r129, [%rd30];
	div.s32 	%r130, %r129, %r205;
	mul.hi.s32 	%r131, %r130, 1717986919;
	shr.u32 	%r132, %r131, 31;
	shr.s32 	%r133, %r131, 2;
	add.s32 	%r134, %r133, %r132;
	mul.lo.s32 	%r135, %r134, 10;
	sub.s32 	%r136, %r130, %r135;
	mul.wide.s32 	%rd31, %r136, 4;
	add.s64 	%rd32, %rd2, %rd31;
	ld.local.u32 	%r137, [%rd32];
	add.s32 	%r138, %r137, -1;
	mul.wide.s32 	%rd33, %r137, 4;
	add.s64 	%rd34, %rd1, %rd33;
	st.local.u32 	[%rd34+-4], %r129;
	st.local.u32 	[%rd32], %r138;
	ld.global.u32 	%r139, [%rd30+-4];
	div.s32 	%r140, %r139, %r205;
	mul.hi.s32 	%r141, %r140, 1717986919;
	shr.u32 	%r142, %r141, 31;
	shr.s32 	%r143, %r141, 2;
	add.s32 	%r144, %r143, %r142;
	mul.lo.s32 	%r145, %r144, 10;
	sub.s32 	%r146, %r140, %r145;
	mul.wide.s32 	%rd35, %r146, 4;
	add.s64 	%rd36, %rd2, %rd35;
	ld.local.u32 	%r147, [%rd36];
	add.s32 	%r148, %r147, -1;
	mul.wide.s32 	%rd37, %r147, 4;
	add.s64 	%rd38, %rd1, %rd37;
	st.local.u32 	[%rd38+-4], %r139;
	st.local.u32 	[%rd36], %r148;
	ld.global.u32 	%r149, [%rd30+-8];
	div.s32 	%r150, %r149, %r205;
	mul.hi.s32 	%r151, %r150, 1717986919;
	shr.u32 	%r152, %r151, 31;
	shr.s32 	%r153, %r151, 2;
	add.s32 	%r154, %r153, %r152;
	mul.lo.s32 	%r155, %r154, 10;
	sub.s32 	%r156, %r150, %r155;
	mul.wide.s32 	%rd39, %r156, 4;
	add.s64 	%rd40, %rd2, %rd39;
	ld.local.u32 	%r157, [%rd40];
	add.s32 	%r158, %r157, -1;
	mul.wide.s32 	%rd41, %r157, 4;
	add.s64 	%rd42, %rd1, %rd41;
	st.local.u32 	[%rd42+-4], %r149;
	st.local.u32 	[%rd40], %r158;
	add.s32 	%r11, %r207, -4;
	ld.global.u32 	%r159, [%rd30+-12];
	div.s32 	%r160, %r159, %r205;
	mul.hi.s32 	%r161, %r160, 1717986919;
	shr.u32 	%r162, %r161, 31;
	shr.s32 	%r163, %r161, 2;
	add.s32 	%r164, %r163, %r162;
	mul.lo.s32 	%r165, %r164, 10;
	sub.s32 	%r166, %r160, %r165;
	mul.wide.s32 	%rd43, %r166, 4;
	add.s64 	%rd44, %rd2, %rd43;
	ld.local.u32 	%r167, [%rd44];
	add.s32 	%r168, %r167, -1;
	mul.wide.s32 	%rd45, %r167, 4;
	add.s64 	%rd46, %rd1, %rd45;
	st.local.u32 	[%rd46+-4], %r159;
	st.local.u32 	[%rd44], %r168;
	setp.ne.s32 	%p5, %r207, 4;
	mov.u32 	%r207, %r11;
	@%p5 bra 	$L__BB0_8;
	mov.b32 	%r208, 0;
$L__BB0_10:
	mul.wide.u32 	%rd47, %r208, 4;
	add.s64 	%rd48, %rd1, %rd47;
	ld.local.v4.u32 	{%r170, %r171, %r172, %r173}, [%rd48];
	add.s64 	%rd50, %rd9, %rd47;
	st.global.u32 	[%rd50], %r170;
	st.global.u32 	[%rd50+4], %r171;
	st.global.u32 	[%rd50+8], %r172;
	st.global.u32 	[%rd50+12], %r173;
	ld.local.v4.u32 	{%r174, %r175, %r176, %r177}, [%rd48+16];
	st.global.u32 	[%rd50+16], %r174;
	st.global.u32 	[%rd50+20], %r175;
	st.global.u32 	[%rd50+24], %r176;
	st.global.u32 	[%rd50+28], %r177;
	ld.local.v4.u32 	{%r178, %r179, %r180, %r181}, [%rd48+32];
	st.global.u32 	[%rd50+32], %r178;
	st.global.u32 	[%rd50+36], %r179;
	st.global.u32 	[%rd50+40], %r180;
	st.global.u32 	[%rd50+44], %r181;
	ld.local.v4.u32 	{%r182, %r183, %r184, %r185}, [%rd48+48];
	st.global.u32 	[%rd50+48], %r182;
	st.global.u32 	[%rd50+52], %r183;
	st.global.u32 	[%rd50+56], %r184;
	st.global.u32 	[%rd50+60], %r185;
	ld.local.v4.u32 	{%r186, %r187, %r188, %r189}, [%rd48+64];
	st.global.u32 	[%rd50+64], %r186;
	st.global.u32 	[%rd50+68], %r187;
	st.global.u32 	[%rd50+72], %r188;
	st.global.u32 	[%rd50+76], %r189;
	ld.local.v4.u32 	{%r190, %r191, %r192, %r193}, [%rd48+80];
	st.global.u32 	[%rd50+80], %r190;
	st.global.u32 	[%rd50+84], %r191;
	st.global.u32 	[%rd50+88], %r192;
	st.global.u32 	[%rd50+92], %r193;
	ld.local.v4.u32 	{%r194, %r195, %r196, %r197}, [%rd48+96];
	st.global.u32 	[%rd50+96], %r194;
	st.global.u32 	[%rd50+100], %r195;
	st.global.u32 	[%rd50+104], %r196;
	st.global.u32 	[%rd50+108], %r197;
	ld.local.v4.u32 	{%r198, %r199, %r200, %r201}, [%rd48+112];
	st.global.u32 	[%rd50+112], %r198;
	st.global.u32 	[%rd50+116], %r199;
	st.global.u32 	[%rd50+120], %r200;
	st.global.u32 	[%rd50+124], %r201;
	add.s32 	%r208, %r208, 32;
	setp.ne.s32 	%p6, %r208, 1000000;
	@%p6 bra 	$L__BB0_10;
	mul.lo.s32 	%r205, %r205, 10;
	div.u32 	%r202, %r4, %r205;
	setp.gt.s32 	%p7, %r202, 0;
	@%p7 bra 	$L__BB0_5;
$L__BB0_12:
	ret;
$L__BB0_13:
	ld.global.u32 	%r25, [%rd3+12];
	max.s32 	%r204, %r25, %r4;
	add.s32 	%r203, %r203, 4;
	bra.uni 	$L__BB0_2;

}


// ===== COMPILED SASS (sm_100) =====

	.target	sm_100

	.elftype	@"ET_EXEC"


//--------------------- .note.nv.tkinfo           --------------------------
	.section	.note.nv.tkinfo,"",@"SHT_NOTE"
	.sectionflags	@"SHF_NOTE_NV_TKINFO"
	.tkinfo
        /*0018*/ 	.word	0x00000002
        /*0030*/ 	.string	""
        /*0030*/ 	.string	"ptxas"
        /*0030*/ 	.string	"Cuda compilation tools, release 13.0, V13.0.88"
        /*0030*/ 	.string	"Build cuda_13.0.r13.0/compiler.36424714_0"
        /*0030*/ 	.string	"-arch sm_100 -m 64 "



//--------------------- .note.nv.cuinfo           --------------------------
	.section	.note.nv.cuinfo,"",@"SHT_NOTE"
	.sectionflags	@"SHF_NOTE_NV_CUINFO"
        /*0018*/ 	.short	0x0002
        /*001a*/ 	.short	0x0064
        /*001c*/ 	.short	0x0082
	.zero		2


//--------------------- .nv.info                  --------------------------
	.section	.nv.info,"",@"SHT_CUDA_INFO"
	.align	4


	//----- nvinfo : EIATTR_REGCOUNT
	.align		4
        /*0000*/ 	.byte	0x04, 0x2f
        /*0002*/ 	.short	(.L_2 - .L_1)
	.align		4
.L_1:
        /*0004*/ 	.word	index@(_Z13parallelRadixv)
        /*0008*/ 	.word	0x00000020


	//----- nvinfo : EIATTR_FRAME_SIZE
	.align		4
.L_2:
        /*000c*/ 	.byte	0x04, 0x11
        /*000e*/ 	.short	(.L_4 - .L_3)
	.align		4
.L_3:
        /*0010*/ 	.word	index@(_Z13parallelRadixv)
        /*0014*/ 	.word	0x00001030


	//----- nvinfo : EIATTR_MIN_STACK_SIZE
	.align		4
.L_4:
        /*0018*/ 	.byte	0x04, 0x12
        /*001a*/ 	.short	(.L_6 - .L_5)
	.align		4
.L_5:
        /*001c*/ 	.word	index@(_Z13parallelRadixv)
        /*0020*/ 	.word	0x00001030
.L_6:


//--------------------- .nv.compat                --------------------------
	.section	.nv.compat,"",@"SHT_CUDA_COMPAT_INFO"
	.align	4
        /*0000*/ 	.byte	0x02, 0x09, 0x00, 0x00, 0x02, 0x02, 0x01, 0x00, 0x02, 0x05, 0x05, 0x00, 0x03, 0x07, 0x01, 0x01
        /*0010*/ 	.byte	0x02, 0x03, 0x00, 0x00, 0x02, 0x06, 0x01, 0x00, 0x04, 0x0b, 0x08, 0x00, 0x09, 0x00, 0x00, 0x00
        /*0020*/ 	.byte	0x00, 0x00, 0x00, 0x00


//--------------------- .nv.info._Z13parallelRadixv --------------------------
	.section	.nv.info._Z13parallelRadixv,"",@"SHT_CUDA_INFO"
	.sectionflags	@""
	.align	4


	//----- nvinfo : EIATTR_CUDA_API_VERSION
	.align		4
        /*0000*/ 	.byte	0x04, 0x37
        /*0002*/ 	.short	(.L_8 - .L_7)
.L_7:
        /*0004*/ 	.word	0x00000082


	//----- nvinfo : EIATTR_SPARSE_MMA_MASK
	.align		4
.L_8:
        /*0008*/ 	.byte	0x03, 0x50
        /*000a*/ 	.short	0x0000


	//----- nvinfo : EIATTR_MAXREG_COUNT
	.align		4
        /*000c*/ 	.byte	0x03, 0x1b
        /*000e*/ 	.short	0x00ff


	//----- nvinfo : EIATTR_MERCURY_ISA_VERSION
	.align		4
        /*0010*/ 	.byte	0x03, 0x5f
        /*0012*/ 	.short	0x0101


	//----- nvinfo : EIATTR_VRC_CTA_INIT_COUNT
	.align		4
        /*0014*/ 	.byte	0x02, 0x4a
	.zero		1
	.zero		1


	//----- nvinfo : EIATTR_EXIT_INSTR_OFFSETS
	.align		4
        /*0018*/ 	.byte	0x04, 0x1c
        /*001a*/ 	.short	(.L_10 - .L_9)


	//   ....[0]....
.L_9:
        /*001c*/ 	.word	0x00000070


	//   ....[1]....
        /*0020*/ 	.word	0x00000cb0


	//   ....[2]....
        /*0024*/ 	.word	0x00002610


	//----- nvinfo : EIATTR_SW_WAR
	.align		4
.L_10:
        /*0028*/ 	.byte	0x04, 0x36
        /*002a*/ 	.short	(.L_12 - .L_11)
.L_11:
        /*002c*/ 	.word	0x00000008
.L_12:


//--------------------- .nv.callgraph             --------------------------
	.section	.nv.callgraph,"",@"SHT_CUDA_CALLGRAPH"
	.align	4
	.sectionentsize	8
	.align		4
        /*0000*/ 	.word	0x00000000
	.align		4
        /*0004*/ 	.word	0xffffffff
	.align		4
        /*0008*/ 	.word	0x00000000
	.align		4
        /*000c*/ 	.word	0xfffffffe
	.align		4
        /*0010*/ 	.word	0x00000000
	.align		4
        /*0014*/ 	.word	0xfffffffd
	.align		4
        /*0018*/ 	.word	0x00000000
	.align		4
        /*001c*/ 	.word	0xfffffffc


//--------------------- .nv.constant4             --------------------------
	.section	.nv.constant4,"a",@progbits
	.align	8
	.align		8
.nv.constant4:
        /*0000*/ 	.dword	ddata


//--------------------- .text._Z13parallelRadixv  --------------------------
	.section	.text._Z13parallelRadixv,"ax",@progbits
	.align	128
        .global         _Z13parallelRadixv
        .type           _Z13parallelRadixv,@function
        .size           _Z13parallelRadixv,(.L_x_6 - _Z13parallelRadixv)
        .other          _Z13parallelRadixv,@"STO_CUDA_ENTRY STV_DEFAULT"
_Z13parallelRadixv:
.text._Z13parallelRadixv:
[----:B------:R-:W0:Y:S01]  /*0000*/  LDC R1, c[0x0][0x37c] ;  /* 0x0000df00ff017b82 */ /* 0x000e220000000800 */
[----:B------:R-:W1:Y:S07]  /*0010*/  S2R R0, SR_TID.X ;  /* 0x0000000000007919 */ /* 0x000e6e0000002100 */
[----:B------:R-:W1:Y:S01]  /*0020*/  S2UR UR4, SR_CTAID.X ;  /* 0x00000000000479c3 */ /* 0x000e620000002500 */
[----:B0-----:R-:W-:-:S07]  /*0030*/  VIADD R1, R1, 0xffffefd0 ;  /* 0xffffefd001017836 */ /* 0x001fce0000000000 */
[----:B------:R-:W1:Y:S02]  /*0040*/  LDC R3, c[0x0][0x360] ;  /* 0x0000d800ff037b82 */ /* 0x000e640000000800 */
[----:B-1----:R-:W-:-:S05]  /*0050*/  IMAD R0, R3, UR4, R0 ;  /* 0x0000000403007c24 */ /* 0x002fca000f8e0200 */
[----:B------:R-:W-:-:S13]  /*0060*/  ISETP.GT.U32.AND P0, PT, R0, 0xf423f, PT ;  /* 0x000f423f0000780c */ /* 0x000fda0003f04070 */
[----:B------:R-:W-:Y:S05]  /*0070*/  @P0 EXIT ;  /* 0x000000000000094d */ /* 0x000fea0003800000 */
[----:B------:R-:W0:Y:S01]  /*0080*/  LDC.64 R4, c[0x4][RZ] ;  /* 0x01000000ff047b82 */ /* 0x000e220000000a00 */
[----:B------:R-:W0:Y:S01]  /*0090*/  LDCU.64 UR8, c[0x0][0x358] ;  /* 0x00006b00ff0877ac */ /* 0x000e220008000a00 */
[----:B------:R-:W1:Y:S06]  /*00a0*/  LDCU.64 UR6, c[0x4][URZ] ;  /* 0x01000000ff0677ac */ /* 0x000e6c0008000a00 */
[----:B------:R-:W2:Y:S01]  /*00b0*/  LDC.64 R2, c[0x4][RZ] ;  /* 0x01000000ff027b82 */ /* 0x000ea20000000a00 */
[----:B0-----:R-:W3:Y:S04]  /*00c0*/  LDG.E R14, desc[UR8][R4.64] ;  /* 0x00000008040e7981 */ /* 0x001ee8000c1e1900 */
[----:B--2---:R-:W3:Y:S04]  /*00d0*/  LDG.E R17, desc[UR8][R2.64+0x4] ;  /* 0x0000040802117981 */ /* 0x004ee8000c1e1900 */
[----:B------:R-:W3:Y:S04]  /*00e0*/  LDG.E R16, desc[UR8][R2.64+0x8] ;  /* 0x0000080802107981 */ /* 0x000ee8000c1e1900 */
[----:B------:R-:W2:Y:S04]  /*00f0*/  LDG.E R19, desc[UR8][R2.64+0xc] ;  /* 0x00000c0802137981 */ /* 0x000ea8000c1e1900 */
[----:B------:R-:W2:Y:S04]  /*0100*/  LDG.E R24, desc[UR8][R2.64+0x10] ;  /* 0x0000100802187981 */ /* 0x000ea8000c1e1900 */
[----:B------:R-:W4:Y:S04]  /*0110*/  LDG.E R18, desc[UR8][R2.64+0x14] ;  /* 0x0000140802127981 */ /* 0x000f28000c1e1900 */
[----:B------:R-:W4:Y:S04]  /*0120*/  LDG.E R21, desc[UR8][R2.64+0x18] ;  /* 0x0000180802157981 */ /* 0x000f28000c1e1900 */
[----:B------:R-:W5:Y:S04]  /*0130*/  LDG.E R20, desc[UR8][R2.64+0x1c] ;  /* 0x00001c0802147981 */ /* 0x000f68000c1e1900 */
        /* <DEDUP_REMOVED lines=14> */
[----:B------:R-:W5:Y:S01]  /*0220*/  LDG.E R15, desc[UR8][R2.64+0x58] ;  /* 0x00005808020f7981 */ /* 0x000f62000c1e1900 */
[----:B---3--:R-:W-:-:S03]  /*0230*/  VIMNMX3 R16, R17, R14, R16, !PT ;  /* 0x0000000e1110720f */ /* 0x008fc60007800110 */
[----:B------:R-:W3:Y:S04]  /*0240*/  LDG.E R14, desc[UR8][R2.64+0x5c] ;  /* 0x00005c08020e7981 */ /* 0x000ee8000c1e1900 */
[----:B------:R-:W3:Y:S01]  /*0250*/  LDG.E R17, desc[UR8][R2.64+0x60] ;  /* 0x0000600802117981 */ /* 0x000ee2000c1e1900 */
[----:B--2---:R-:W-:-:S03]  /*0260*/  VIMNMX3 R24, R19, R16, R24, !PT ;  /* 0x000000101318720f */ /* 0x004fc60007800118 */
[----:B------:R-:W2:Y:S04]  /*0270*/  LDG.E R16, desc[UR8][R2.64+0x64] ;  /* 0x0000640802107981 */ /* 0x000ea8000c1e1900 */
[----:B------:R-:W2:Y:S01]  /*0280*/  LDG.E R19, desc[UR8][R2.64+0x68] ;  /* 0x0000680802137981 */ /* 0x000ea2000c1e1900 */
[----:B----4-:R-:W-:-:S03]  /*0290*/  VIMNMX3 R24, R18, R24, R21, !PT ;  /* 0x000000181218720f */ /* 0x010fc60007800115 */
[----:B------:R-:W4:Y:S04]  /*02a0*/  LDG.E R18, desc[UR8][R2.64+0x6c] ;  /* 0x00006c0802127981 */ /* 0x000f28000c1e1900 */
[----:B------:R-:W4:Y:S01]  /*02b0*/  LDG.E R21, desc[UR8][R2.64+0x70] ;  /* 0x0000700802157981 */ /* 0x000f22000c1e1900 */
[----:B-----5:R-:W-:-:S03]  /*02c0*/  VIMNMX3 R24, R20, R24, R23, !PT ;  /* 0x000000181418720f */ /* 0x020fc60007800117 */
[----:B------:R-:W5:Y:S04]  /*02d0*/  LDG.E R20, desc[UR8][R2.64+0x74] ;  /* 0x0000740802147981 */ /* 0x000f68000c1e1900 */
[----:B------:R-:W5:Y:S01]  /*02e0*/  LDG.E R23, desc[UR8][R2.64+0x78] ;  /* 0x0000780802177981 */ /* 0x000f62000c1e1900 */
[----:B------:R-:W-:-:S03]  /*02f0*/  VIMNMX3 R24, R22, R24, R25, !PT ;  /* 0x000000181618720f */ /* 0x000fc60007800119 */
        /* <DEDUP_REMOVED lines=10> */
[----:B------:R-:W5:Y:S04]  /*03a0*/  LDG.E R9, desc[UR8][R2.64+0x98] ;  /* 0x0000980802097981 */ /* 0x000f68000c1e1900 */
[----:B------:R-:W5:Y:S01]  /*03b0*/  LDG.E R24, desc[UR8][R2.64+0x9c] ;  /* 0x00009c0802187981 */ /* 0x000f62000c1e1900 */
[----:B------:R-:W-:Y:S01]  /*03c0*/  VIMNMX3 R8, R8, R26, R11, !PT ;  /* 0x0000001a0808720f */ /* 0x000fe2000780010b */
[----:B-1----:R-:W-:Y:S01]  /*03d0*/  UIADD3 UR4, UP0, UPT, UR6, 0x94, URZ ;  /* 0x0000009406047890 */ /* 0x002fe2000ff1e0ff */
[----:B------:R-:W-:-:S02]  /*03e0*/  IMAD.MOV.U32 R11, RZ, RZ, 0x25 ;  /* 0x00000025ff0b7424 */ /* 0x000fc400078e00ff */
[----:B------:R-:W-:Y:S01]  /*03f0*/  VIMNMX3 R8, R10, R8, R13, !PT ;  /* 0x000000080a08720f */ /* 0x000fe2000780010d */
[----:B------:R-:W-:-:S03]  /*0400*/  UIADD3.X UR5, UPT, UPT, URZ, UR7, URZ, UP0, !UPT ;  /* 0x00000007ff057290 */ /* 0x000fc600087fe4ff */
[----:B------:R-:W-:-:S04]  /*0410*/  VIMNMX3 R8, R12, R8, R15, !PT ;  /* 0x000000080c08720f */ /* 0x000fc8000780010f */
[----:B---3--:R-:W-:Y:S01]  /*0420*/  VIMNMX3 R8, R14, R8, R17, !PT ;  /* 0x000000080e08720f */ /* 0x008fe20007800111 */
[----:B------:R-:W-:-:S03]  /*0430*/  IMAD.U32 R17, RZ, RZ, UR5 ;  /* 0x00000005ff117e24 */ /* 0x000fc6000f8e00ff */
[----:B--2---:R-:W-:Y:S01]  /*0440*/  VIMNMX3 R8, R16, R8, R19, !PT ;  /* 0x000000081008720f */ /* 0x004fe20007800113 */
[----:B------:R-:W-:-:S03]  /*0450*/  IMAD.U32 R16, RZ, RZ, UR4 ;  /* 0x00000004ff107e24 */ /* 0x000fc6000f8e00ff */
[----:B----4-:R-:W-:-:S04]  /*0460*/  VIMNMX3 R8, R18, R8, R21, !PT ;  /* 0x000000081208720f */ /* 0x010fc80007800115 */
[----:B-----5:R-:W-:-:S04]  /*0470*/  VIMNMX3 R8, R20, R8, R23, !PT ;  /* 0x000000081408720f */ /* 0x020fc80007800117 */
[----:B------:R-:W-:-:S04]  /*0480*/  VIMNMX3 R8, R22, R8, R25, !PT ;  /* 0x000000081608720f */ /* 0x000fc80007800119 */
[----:B------:R-:W-:-:S04]  /*0490*/  VIMNMX3 R0, R0, R8, R5, !PT ;  /* 0x000000080000720f */ /* 0x000fc80007800105 */
[----:B------:R-:W-:-:S04]  /*04a0*/  VIMNMX3 R0, R4, R0, R7, !PT ;  /* 0x000000000400720f */ /* 0x000fc80007800107 */
[----:B------:R-:W-:-:S04]  /*04b0*/  VIMNMX3 R9, R6, R0, R9, !PT ;  /* 0x000000000609720f */ /* 0x000fc80007800109 */
[----:B------:R-:W-:-:S07]  /*04c0*/  VIMNMX R24, PT, PT, R9, R24, !PT ;  /* 0x0000001809187248 */ /* 0x000fce0007fe0100 */
.L_x_0:
[----:B------:R-:W0:Y:S01]  /*04d0*/  LDC.64 R2, c[0x4][RZ] ;  /* 0x01000000ff027b82 */ /* 0x000e220000000a00 */
[----:B------:R-:W-:Y:S01]  /*04e0*/  VIADD R7, R11, 0x4 ;  /* 0x000000040b077836 */ /* 0x000fe20000000000 */
[----:B------:R1:W2:Y:S03]  /*04f0*/  LDG.E R19, desc[UR8][R16.64+0xc] ;  /* 0x00000c0810137981 */ /* 0x0002a6000c1e1900 */
[----:B0-----:R-:W-:-:S05]  /*0500*/  IMAD.WIDE.U32 R6, R7, 0x4, R2 ;  /* 0x0000000407067825 */ /* 0x001fca00078e0002 */
[----:B------:R-:W2:Y:S04]  /*0510*/  LDG.E R14, desc[UR8][R6.64] ;  /* 0x00000008060e7981 */ /* 0x000ea8000c1e1900 */
[----:B------:R-:W3:Y:S04]  /*0520*/  LDG.E R0, desc[UR8][R6.64+0x4] ;  /* 0x0000040806007981 */ /* 0x000ee8000c1e1900 */
[----:B------:R-:W3:Y:S01]  /*0530*/  LDG.E R13, desc[UR8][R6.64+0x8] ;  /* 0x00000808060d7981 */ /* 0x000ee2000c1e1900 */
[C---:B------:R-:W-:Y:S01]  /*0540*/  IADD3 R5, PT, PT, R11.reuse, 0x8, RZ ;  /* 0x000000080b057810 */ /* 0x040fe20007ffe0ff */
[----:B------:R-:W-:-:S02]  /*0550*/  VIADD R9, R11, 0xc ;  /* 0x0000000c0b097836 */ /* 0x000fc40000000000 */
[----:B------:R0:W4:Y:S02]  /*0560*/  LDG.E R15, desc[UR8][R6.64+0xc] ;  /* 0x00000c08060f7981 */ /* 0x000124000c1e1900 */
[----:B------:R-:W-:-:S05]  /*0570*/  IMAD.WIDE.U32 R4, R5, 0x4, R2 ;  /* 0x0000000405047825 */ /* 0x000fca00078e0002 */
[----:B------:R-:W4:Y:S01]  /*0580*/  LDG.E R10, desc[UR8][R4.64] ;  /* 0x00000008040a7981 */ /* 0x000f22000c1e1900 */
[----:B------:R-:W-:-:S03]  /*0590*/  IMAD.WIDE.U32 R8, R9, 0x4, R2 ;  /* 0x0000000409087825 */ /* 0x000fc600078e0002 */
[----:B------:R-:W5:Y:S04]  /*05a0*/  LDG.E R18, desc[UR8][R4.64+0x4] ;  /* 0x0000040804127981 */ /* 0x000f68000c1e1900 */
[----:B------:R-:W5:Y:S04]  /*05b0*/  LDG.E R23, desc[UR8][R4.64+0x8] ;  /* 0x0000080804177981 */ /* 0x000f68000c1e1900 */
[----:B------:R0:W5:Y:S04]  /*05c0*/  LDG.E R26, desc[UR8][R4.64+0xc] ;  /* 0x00000c08041a7981 */ /* 0x000168000c1e1900 */
[----:B------:R-:W5:Y:S01]  /*05d0*/  LDG.E R29, desc[UR8][R8.64] ;  /* 0x00000008081d7981 */ /* 0x000f62000c1e1900 */
[----:B-1----:R-:W-:-:S03]  /*05e0*/  VIADD R17, R11, 0x10 ;  /* 0x000000100b117836 */ /* 0x002fc60000000000 */
[----:B------:R-:W5:Y:S01]  /*05f0*/  LDG.E R16, desc[UR8][R8.64+0x4] ;  /* 0x0000040808107981 */ /* 0x000f62000c1e1900 */
[----:B0-----:R-:W-:-:S03]  /*0600*/  IMAD.WIDE.U32 R6, R17, 0x4, R2 ;  /* 0x0000000411067825 */ /* 0x001fc600078e0002 */
[----:B------:R-:W5:Y:S04]  /*0610*/  LDG.E R21, desc[UR8][R8.64+0x8] ;  /* 0x0000080808157981 */ /* 0x000f68000c1e1900 */
[----:B------:R0:W5:Y:S04]  /*0620*/  LDG.E R20, desc[UR8][R8.64+0xc] ;  /* 0x00000c0808147981 */ /* 0x000168000c1e1900 */
[----:B------:R-:W5:Y:S04]  /*0630*/  LDG.E R25, desc[UR8][R6.64] ;  /* 0x0000000806197981 */ /* 0x000f68000c1e1900 */
[----:B------:R-:W5:Y:S04]  /*0640*/  LDG.E R27, desc[UR8][R6.64+0x4] ;  /* 0x00000408061b7981 */ /* 0x000f68000c1e1900 */
[----:B------:R-:W5:Y:S01]  /*0650*/  LDG.E R22, desc[UR8][R6.64+0x8] ;  /* 0x0000080806167981 */ /* 0x000f62000c1e1900 */
[----:B------:R-:W-:-:S04]  /*0660*/  VIADD R17, R11, 0x14 ;  /* 0x000000140b117836 */ /* 0x000fc80000000000 */
[----:B------:R-:W-:Y:S02]  /*0670*/  IMAD.WIDE.U32 R4, R17, 0x4, R2 ;  /* 0x0000000411047825 */ /* 0x000fe400078e0002 */
[----:B------:R1:W5:Y:S04]  /*0680*/  LDG.E R17, desc[UR8][R6.64+0xc] ;  /* 0x00000c0806117981 */ /* 0x000368000c1e1900 */
[----:B------:R-:W5:Y:S01]  /*0690*/  LDG.E R12, desc[UR8][R4.64] ;  /* 0x00000008040c7981 */ /* 0x000f62000c1e1900 */
[----:B0-----:R-:W-:-:S04]  /*06a0*/  VIADD R9, R11, 0x18 ;  /* 0x000000180b097836 */ /* 0x001fc80000000000 */
[----:B------:R-:W-:Y:S01]  /*06b0*/  IMAD.WIDE.U32 R8, R9, 0x4, R2 ;  /* 0x0000000409087825 */ /* 0x000fe200078e0002 */
[----:B--2---:R-:W-:Y:S02]  /*06c0*/  VIMNMX3 R24, R19, R24, R14, !PT ;  /* 0x000000181318720f */ /* 0x004fe4000780010e */
[----:B------:R-:W2:Y:S04]  /*06d0*/  LDG.E R14, desc[UR8][R4.64+0x4] ;  /* 0x00000408040e7981 */ /* 0x000ea8000c1e1900 */
[----:B------:R-:W2:Y:S01]  /*06e0*/  LDG.E R19, desc[UR8][R4.64+0x8] ;  /* 0x0000080804137981 */ /* 0x000ea2000c1e1900 */
[----:B---3--:R-:W-:-:S03]  /*06f0*/  VIMNMX3 R24, R0, R24, R13, !PT ;  /* 0x000000180018720f */ /* 0x008fc6000780010d */
[----:B------:R0:W3:Y:S04]  /*0700*/  LDG.E R0, desc[UR8][R4.64+0xc] ;  /* 0x00000c0804007981 */ /* 0x0000e8000c1e1900 */
[----:B------:R-:W3:Y:S01]  /*0710*/  LDG.E R13, desc[UR8][R8.64] ;  /* 0x00000008080d7981 */ /* 0x000ee2000c1e1900 */
[----:B----4-:R-:W-:Y:S01]  /*0720*/  VIMNMX3 R10, R15, R24, R10, !PT ;  /* 0x000000180f0a720f */ /* 0x010fe2000780010a */
[----:B-1----:R-:W-:Y:S02]  /*0730*/  VIADD R7, R11, 0x1c ;  /* 0x0000001c0b077836 */ /* 0x002fe40000000000 */
[----:B------:R-:W4:Y:S01]  /*0740*/  LDG.E R15, desc[UR8][R8.64+0x8] ;  /* 0x00000808080f7981 */ /* 0x000f22000c1e1900 */
[----:B-----5:R-:W-:Y:S01]  /*0750*/  VIMNMX3 R10, R18, R10, R23, !PT ;  /* 0x0000000a120a720f */ /* 0x020fe20007800117 */
[----:B------:R-:W-:-:S02]  /*0760*/  IMAD.WIDE.U32 R6, R7, 0x4, R2 ;  /* 0x0000000407067825 */ /* 0x000fc400078e0002 */
[----:B------:R-:W5:Y:S04]  /*0770*/  LDG.E R18, desc[UR8][R8.64+0xc] ;  /* 0x00000c0808127981 */ /* 0x000f68000c1e1900 */
[----:B------:R-:W5:Y:S01]  /*0780*/  LDG.E R23, desc[UR8][R6.64] ;  /* 0x0000000806177981 */ /* 0x000f62000c1e1900 */
[----:B------:R-:W-:-:S03]  /*0790*/  VIMNMX3 R26, R26, R10, R29, !PT ;  /* 0x0000000a1a1a720f */ /* 0x000fc6000780011d */
[----:B------:R1:W4:Y:S01]  /*07a0*/  LDG.E R10, desc[UR8][R8.64+0x4] ;  /* 0x00000408080a7981 */ /* 0x000322000c1e1900 */
[----:B------:R-:W-:Y:S02]  /*07b0*/  IADD3 R29, PT, PT, R11, 0x20, RZ ;  /* 0x000000200b1d7810 */ /* 0x000fe40007ffe0ff */
[----:B------:R-:W-:-:S03]  /*07c0*/  VIMNMX3 R26, R16, R26, R21, !PT ;  /* 0x0000001a101a720f */ /* 0x000fc60007800115 */
[----:B0-----:R-:W-:Y:S01]  /*07d0*/  IMAD.WIDE.U32 R4, R29, 0x4, R2 ;  /* 0x000000041d047825 */ /* 0x001fe200078e0002 */
[----:B------:R-:W5:Y:S04]  /*07e0*/  LDG.E R16, desc[UR8][R6.64+0x4] ;  /* 0x0000040806107981 */ /* 0x000f68000c1e1900 */
[----:B------:R-:W5:Y:S01]  /*07f0*/  LDG.E R21, desc[UR8][R6.64+0x8] ;  /* 0x0000080806157981 */ /* 0x000f62000c1e1900 */
[----:B------:R-:W-:-:S03]  /*0800*/  VIMNMX3 R26, R20, R26, R25, !PT ;  /* 0x0000001a141a720f */ /* 0x000fc60007800119 */
[----:B------:R0:W5:Y:S01]  /*0810*/  LDG.E R25, desc[UR8][R6.64+0xc] ;  /* 0x00000c0806197981 */ /* 0x000162000c1e1900 */
[----:B------:R-:W-:-:S03]  /*0820*/  VIADD R29, R11, 0x24 ;  /* 0x000000240b1d7836 */ /* 0x000fc60000000000 */
[----:B------:R-:W5:Y:S01]  /*0830*/  LDG.E R20, desc[UR8][R4.64] ;  /* 0x0000000804147981 */ /* 0x000f62000c1e1900 */
[----:B-1----:R-:W-:Y:S01]  /*0840*/  IMAD.WIDE.U32 R8, R29, 0x4, R2 ;  /* 0x000000041d087825 */ /* 0x002fe200078e0002 */
[----:B------:R-:W-:Y:S02]  /*0850*/  VIMNMX3 R26, R27, R26, R22, !PT ;  /* 0x0000001a1b1a720f */ /* 0x000fe40007800116 */
[----:B------:R-:W5:Y:S04]  /*0860*/  LDG.E R27, desc[UR8][R4.64+0x4] ;  /* 0x00000408041b7981 */ /* 0x000f68000c1e1900 */
[----:B------:R-:W5:Y:S04]  /*0870*/  LDG.E R22, desc[UR8][R4.64+0x8] ;  /* 0x0000080804167981 */ /* 0x000f68000c1e1900 */
[----:B------:R1:W5:Y:S04]  /*0880*/  LDG.E R24, desc[UR8][R4.64+0xc] ;  /* 0x00000c0804187981 */ /* 0x000368000c1e1900 */
[----:B------:R-:W5:Y:S01]  /*0890*/  LDG.E R29, desc[UR8][R8.64] ;  /* 0x00000008081d7981 */ /* 0x000f62000c1e1900 */
[----:B------:R-:W-:Y:S01]  /*08a0*/  VIADD R28, R11, 0x28 ;  /* 0x000000280b1c7836 */ /* 0x000fe20000000000 */
[----:B------:R-:W-:-:S02]  /*08b0*/  VIMNMX3 R26, R17, R26, R12, !PT ;  /* 0x0000001a111a720f */ /* 0x000fc4000780010c */
[----:B------:R-:W5:Y:S01]  /*08c0*/  LDG.E R12, desc[UR8][R8.64+0x4] ;  /* 0x00000408080c7981 */ /* 0x000f62000c1e1900 */
[----:B0-----:R-:W-:-:S03]  /*08d0*/  IMAD.WIDE.U32 R6, R28, 0x4, R2 ;  /* 0x000000041c067825 */ /* 0x001fc600078e0002 */
[----:B------:R-:W5:Y:S01]  /*08e0*/  LDG.E R17, desc[UR8][R8.64+0x8] ;  /* 0x0000080808117981 */ /* 0x000f62000c1e1900 */
[----:B--2---:R-:W-:-:S03]  /*08f0*/  VIMNMX3 R26, R14, R26, R19, !PT ;  /* 0x0000001a0e1a720f */ /* 0x004fc60007800113 */
[----:B------:R0:W2:Y:S04]  /*0900*/  LDG.E R19, desc[UR8][R8.64+0xc] ;  /* 0x00000c0808137981 */ /* 0x0000a8000c1e1900 */
[----:B------:R-:W2:Y:S01]  /*0910*/  LDG.E R14, desc[UR8][R6.64] ;  /* 0x00000008060e7981 */ /* 0x000ea2000c1e1900 */
[----:B---3--:R-:W-:-:S03]  /*0920*/  VIMNMX3 R26, R0, R26, R13, !PT ;  /* 0x0000001a001a720f */ /* 0x008fc6000780010d */
[----:B------:R-:W3:Y:S04]  /*0930*/  LDG.E R13, desc[UR8][R6.64+0x4] ;  /* 0x00000408060d7981 */ /* 0x000ee8000c1e1900 */
[----:B------:R-:W3:Y:S01]  /*0940*/  LDG.E R0, desc[UR8][R6.64+0x8] ;  /* 0x0000080806007981 */ /* 0x000ee2000c1e1900 */
[----:B-1----:R-:W-:-:S04]  /*0950*/  VIADD R5, R11, 0x2c ;  /* 0x0000002c0b057836 */ /* 0x002fc80000000000 */
[----:B------:R-:W-:Y:S01]  /*0960*/  IMAD.WIDE.U32 R4, R5, 0x4, R2 ;  /* 0x0000000405047825 */ /* 0x000fe200078e0002 */
[----:B----4-:R-:W-:-:S03]  /*0970*/  VIMNMX3 R10, R10, R26, R15, !PT ;  /* 0x0000001a0a0a720f */ /* 0x010fc6000780010f */
[----:B0-----:R-:W-:Y:S01]  /*0980*/  VIADD R9, R11, 0x30 ;  /* 0x000000300b097836 */ /* 0x001fe20000000000 */
[----:B------:R-:W4:Y:S01]  /*0990*/  LDG.E R15, desc[UR8][R4.64] ;  /* 0x00000008040f7981 */ /* 0x000f22000c1e1900 */
[----:B-----5:R-:W-:Y:S02]  /*09a0*/  VIMNMX3 R10, R18, R10, R23, !PT ;  /* 0x0000000a120a720f */ /* 0x020fe40007800117 */
[----:B------:R-:W-:Y:S01]  /*09b0*/  IMAD.WIDE.U32 R8, R9, 0x4, R2 ;  /* 0x0000000409087825 */ /* 0x000fe200078e0002 */
[----:B------:R-:W5:Y:S04]  /*09c0*/  LDG.E R23, desc[UR8][R4.64+0x4] ;  /* 0x0000040804177981 */ /* 0x000f68000c1e1900 */
[----:B------:R-:W5:Y:S01]  /*09d0*/  LDG.E R18, desc[UR8][R4.64+0xc] ;  /* 0x00000c0804127981 */ /* 0x000f62000c1e1900 */
[----:B------:R-:W-:-:S03]  /*09e0*/  VIMNMX3 R10, R16, R10, R21, !PT ;  /* 0x0000000a100a720f */ /* 0x000fc60007800115 */
[----:B------:R0:W5:Y:S01]  /*09f0*/  LDG.E R16, desc[UR8][R4.64+0x8] ;  /* 0x0000080804107981 */ /* 0x000162000c1e1900 */
[----:B------:R-:W-:-:S03]  /*0a00*/  VIMNMX3 R20, R25, R10, R20, !PT ;  /* 0x0000000a1914720f */ /* 0x000fc60007800114 */
[----:B------:R-:W4:Y:S01]  /*0a10*/  LDG.E R10, desc[UR8][R6.64+0xc] ;  /* 0x00000c08060a7981 */ /* 0x000f22000c1e1900 */
[----:B------:R-:W-:-:S03]  /*0a20*/  VIADD R21, R11, 0x34 ;  /* 0x000000340b157836 */ /* 0x000fc60000000000 */
[----:B------:R-:W5:Y:S01]  /*0a30*/  LDG.E R25, desc[UR8][R8.64] ;  /* 0x0000000808197981 */ /* 0x000f62000c1e1900 */
[----:B------:R-:W-:-:S03]  /*0a40*/  VIMNMX3 R20, R27, R20, R22, !PT ;  /* 0x000000141b14720f */ /* 0x000fc60007800116 */
[----:B------:R-:W5:Y:S04]  /*0a50*/  LDG.E R22, desc[UR8][R8.64+0xc] ;  /* 0x00000c0808167981 */ /* 0x000f68000c1e1900 */
[----:B------:R-:W5:Y:S01]  /*0a60*/  LDG.E R6, desc[UR8][R8.64+0x4] ;  /* 0x0000040808067981 */ /* 0x000f62000c1e1900 */
[----:B------:R-:W-:Y:S01]  /*0a70*/  VIMNMX3 R24, R24, R20, R29, !PT ;  /* 0x000000141818720f */ /* 0x000fe2000780011d */
[----:B------:R-:W-:Y:S02]  /*0a80*/  IMAD.WIDE.U32 R20, R21, 0x4, R2 ;  /* 0x0000000415147825 */ /* 0x000fe400078e0002 */
[----:B------:R-:W5:Y:S01]  /*0a90*/  LDG.E R7, desc[UR8][R8.64+0x8] ;  /* 0x0000080808077981 */ /* 0x000f62000c1e1900 */
[----:B------:R-:W-:-:S03]  /*0aa0*/  IADD3 R29, PT, PT, R11, 0x38, RZ ;  /* 0x000000380b1d7810 */ /* 0x000fc60007ffe0ff */
[----:B------:R-:W5:Y:S01]  /*0ab0*/  LDG.E R27, desc[UR8][R20.64] ;  /* 0x00000008141b7981 */ /* 0x000f62000c1e1900 */
[----:B------:R-:W-:Y:S01]  /*0ac0*/  VIMNMX3 R26, R12, R24, R17, !PT ;  /* 0x000000180c1a720f */ /* 0x000fe20007800111 */
[----:B0-----:R-:W-:Y:S02]  /*0ad0*/  IMAD.WIDE.U32 R4, R29, 0x4, R2 ;  /* 0x000000041d047825 */ /* 0x001fe400078e0002 */
[----:B------:R-:W5:Y:S04]  /*0ae0*/  LDG.E R12, desc[UR8][R20.64+0x4] ;  /* 0x00000408140c7981 */ /* 0x000f68000c1e1900 */
[----:B------:R-:W5:Y:S01]  /*0af0*/  LDG.E R17, desc[UR8][R20.64+0x8] ;  /* 0x0000080814117981 */ /* 0x000f62000c1e1900 */
[----:B------:R-:W-:-:S03]  /*0b00*/  VIADD R11, R11, 0x3c ;  /* 0x0000003c0b0b7836 */ /* 0x000fc60000000000 */
[----:B------:R-:W5:Y:S01]  /*0b10*/  LDG.E R24, desc[UR8][R20.64+0xc] ;  /* 0x00000c0814187981 */ /* 0x000f62000c1e1900 */
[----:B------:R-:W-:-:S03]  /*0b20*/  IMAD.WIDE.U32 R2, R11, 0x4, R2 ;  /* 0x000000040b027825 */ /* 0x000fc600078e0002 */
[----:B------:R-:W5:Y:S04]  /*0b30*/  LDG.E R8, desc[UR8][R4.64+0x4] ;  /* 0x0000040804087981 */ /* 0x000f68000c1e1900 */
[----:B------:R-:W5:Y:S04]  /*0b40*/  LDG.E R9, desc[UR8][R4.64+0x8] ;  /* 0x0000080804097981 */ /* 0x000f68000c1e1900 */
[----:B------:R-:W5:Y:S01]  /*0b50*/  LDG.E R29, desc[UR8][R2.64] ;  /* 0x00000008021d7981 */ /* 0x000f62000c1e1900 */
[----:B--2---:R-:W-:-:S03]  /*0b60*/  VIMNMX3 R26, R19, R26, R14, !PT ;  /* 0x0000001a131a720f */ /* 0x004fc6000780010e */
[----:B------:R-:W2:Y:S04]  /*0b70*/  LDG.E R19, desc[UR8][R4.64] ;  /* 0x0000000804137981 */ /* 0x000ea8000c1e1900 */
[----:B------:R-:W2:Y:S01]  /*0b80*/  LDG.E R14, desc[UR8][R4.64+0xc] ;  /* 0x00000c08040e7981 */ /* 0x000ea2000c1e1900 */
[----:B---3--:R-:W-:-:S03]  /*0b90*/  VIMNMX3 R26, R13, R26, R0, !PT ;  /* 0x0000001a0d1a720f */ /* 0x008fc60007800100 */
[----:B------:R-:W3:Y:S04]  /*0ba0*/  LDG.E R13, desc[UR8][R2.64+0x4] ;  /* 0x00000408020d7981 */ /* 0x000ee8000c1e1900 */
[----:B------:R-:W3:Y:S01]  /*0bb0*/  LDG.E R0, desc[UR8][R2.64+0x8] ;  /* 0x0000080802007981 */ /* 0x000ee2000c1e1900 */
[----:B------:R-:W-:Y:S02]  /*0bc0*/  ISETP.NE.AND P0, PT, R11, 0xf423d, PT ;  /* 0x000f423d0b00780c */ /* 0x000fe40003f05270 */
[----:B----4-:R-:W-:-:S04]  /*0bd0*/  VIMNMX3 R10, R10, R26, R15, !PT ;  /* 0x0000001a0a0a720f */ /* 0x010fc8000780010f */
[----:B-----5:R-:W-:-:S04]  /*0be0*/  VIMNMX3 R10, R23, R10, R16, !PT ;  /* 0x0000000a170a720f */ /* 0x020fc80007800110 */
[----:B------:R-:W-:-:S04]  /*0bf0*/  VIMNMX3 R10, R18, R10, R25, !PT ;  /* 0x0000000a120a720f */ /* 0x000fc80007800119 */
[----:B------:R-:W-:-:S04]  /*0c00*/  VIMNMX3 R6, R6, R10, R7, !PT ;  /* 0x0000000a0606720f */ /* 0x000fc80007800107 */
[----:B------:R-:W-:-:S04]  /*0c10*/  VIMNMX3 R6, R22, R6, R27, !PT ;  /* 0x000000061606720f */ /* 0x000fc8000780011b */
[----:B------:R-:W-:Y:S01]  /*0c20*/  VIMNMX3 R6, R12, R6, R17, !PT ;  /* 0x000000060c06720f */ /* 0x000fe20007800111 */
[----:B------:R-:W-:Y:S02]  /*0c30*/  IMAD.MOV.U32 R16, RZ, RZ, R2 ;  /* 0x000000ffff107224 */ /* 0x000fe400078e0002 */
[----:B------:R-:W-:Y:S01]  /*0c40*/  IMAD.MOV.U32 R17, RZ, RZ, R3 ;  /* 0x000000ffff117224 */ /* 0x000fe200078e0003 */
[----:B--2---:R-:W-:-:S04]  /*0c50*/  VIMNMX3 R6, R24, R6, R19, !PT ;  /* 0x000000061806720f */ /* 0x004fc80007800113 */
[----:B------:R-:W-:-:S04]  /*0c60*/  VIMNMX3 R6, R8, R6, R9, !PT ;  /* 0x000000060806720f */ /* 0x000fc80007800109 */
[----:B------:R-:W-:-:S04]  /*0c70*/  VIMNMX3 R14, R14, R6, R29, !PT ;  /* 0x000000060e0e720f */ /* 0x000fc8000780011d */
[----:B---3--:R-:W-:Y:S01]  /*0c80*/  VIMNMX3 R24, R13, R14, R0, !PT ;  /* 0x0000000e0d18720f */ /* 0x008fe20007800100 */
[----:B------:R-:W-:Y:S06]  /*0c90*/  @P0 BRA `(.L_x_0) ;  /* 0xfffffff8000c0947 */ /* 0x000fec000383ffff */
[----:B------:R-:W-:-:S13]  /*0ca0*/  ISETP.GE.AND P0, PT, R24, 0x1, PT ;  /* 0x000000011800780c */ /* 0x000fda0003f06270 */
[----:B------:R-:W-:Y:S05]  /*0cb0*/  @!P0 EXIT ;  /* 0x000000000000894d */ /* 0x000fea0003800000 */
[----:B------:R-:W-:Y:S01]  /*0cc0*/  UIADD3 UR5, UP0, UPT, UR6, 0x10, URZ ;  /* 0x0000001006057890 */ /* 0x000fe2000ff1e0ff */
[----:B------:R-:W-:Y:S02]  /*0cd0*/  IMAD.MOV.U32 R3, RZ, RZ, 0x1 ;  /* 0x00000001ff037424 */ /* 0x000fe400078e00ff */
[----:B------:R-:W-:Y:S01]  /*0ce0*/  VIADD R0, R1, 0x1000 ;  /* 0x0000100001007836 */ /* 0x000fe20000000000 */
[----:B------:R-:W-:-:S12]  /*0cf0*/  UIADD3.X UR6, UPT, UPT, URZ, UR7, URZ, UP0, !UPT ;  /* 0x00000007ff067290 */ /* 0x000fd800087fe4ff */
.L_x_4:
[----:B------:R-:W-:Y:S01]  /*0d00*/  IABS R5, R3 ;  /* 0x0000000300057213 */ /* 0x000fe20000000000 */
[----:B------:R0:W-:Y:S01]  /*0d10*/  STL.128 [R1+0x1000], RZ ;  /* 0x001000ff01007387 */ /* 0x0001e20000100c00 */
[----:B------:R-:W-:Y:S01]  /*0d20*/  IMAD.MOV.U32 R6, RZ, RZ, RZ ;  /* 0x000000ffff067224 */ /* 0x000fe200078e00ff */
[----:B------:R-:W-:Y:S01]  /*0d30*/  ISETP.NE.AND P0, PT, R3, RZ, PT ;  /* 0x000000ff0300720c */ /* 0x000fe20003f05270 */
[----:B------:R-:W1:Y:S01]  /*0d40*/  I2F.RP R4, R5 ;  /* 0x0000000500047306 */ /* 0x000e620000209400 */
[----:B------:R0:W-:Y:S01]  /*0d50*/  STL.128 [R1+0x1010], RZ ;  /* 0x001010ff01007387 */ /* 0x0001e20000100c00 */
[----:B------:R-:W-:-:S03]  /*0d60*/  UMOV UR4, URZ ;  /* 0x000000ff00047c82 */ /* 0x000fc60008000000 */
[----:B------:R0:W-:Y:S03]  /*0d70*/  STL.64 [R1+0x1020], RZ ;  /* 0x001020ff01007387 */ /* 0x0001e60000100a00 */
[----:B-1----:R-:W1:Y:S02]  /*0d80*/  MUFU.RCP R4, R4 ;  /* 0x0000000400047308 */ /* 0x002e640000001000 */
[----:B-1----:R-:W-:Y:S02]  /*0d90*/  IADD3 R7, PT, PT, R4, 0xffffffe, RZ ;  /* 0x0ffffffe04077810 */ /* 0x002fe40007ffe0ff */
[----:B------:R-:W-:-:S04]  /*0da0*/  LOP3.LUT R4, RZ, R3, RZ, 0x33, !PT ;  /* 0x00000003ff047212 */ /* 0x000fc800078e33ff */
[----:B------:R-:W1:Y:S02]  /*0db0*/  F2I.FTZ.U32.TRUNC.NTZ R7, R7 ;  /* 0x0000000700077305 */ /* 0x000e64000021f000 */
[----:B-1----:R-:W-:-:S04]  /*0dc0*/  IMAD.MOV R2, RZ, RZ, -R7 ;  /* 0x000000ffff027224 */ /* 0x002fc800078e0a07 */
[----:B------:R-:W-:-:S04]  /*0dd0*/  IMAD R2, R2, R5, RZ ;  /* 0x0000000502027224 */ /* 0x000fc800078e02ff */
[----:B------:R-:W-:-:S04]  /*0de0*/  IMAD.HI.U32 R2, R7, R2, R6 ;  /* 0x0000000207027227 */ /* 0x000fc800078e0006 */
[----:B------:R-:W-:Y:S02]  /*0df0*/  IMAD.U32 R6, RZ, RZ, UR5 ;  /* 0x00000005ff067e24 */ /* 0x000fe4000f8e00ff */
[----:B0-----:R-:W-:-:S07]  /*0e00*/  IMAD.U32 R7, RZ, RZ, UR6 ;  /* 0x00000006ff077e24 */ /* 0x001fce000f8e00ff */
.L_x_1:
[----:B0-----:R-:W2:Y:S01]  /*0e10*/  LDG.E R12, desc[UR8][R6.64+-0x10] ;  /* 0xfffff008060c7981 */ /* 0x001ea2000c1e1900 */
[----:B------:R-:W-:-:S03]  /*0e20*/  IABS R8, R3 ;  /* 0x0000000300087213 */ /* 0x000fc60000000000 */
[----:B------:R-:W3:Y:S02]  /*0e30*/  LDG.E R10, desc[UR8][R6.64+-0xc] ;  /* 0xfffff408060a7981 */ /* 0x000ee4000c1e1900 */
[----:B------:R-:W-:Y:S01]  /*0e40*/  IMAD.MOV R8, RZ, RZ, -R8 ;  /* 0x000000ffff087224 */ /* 0x000fe200078e0a08 */
[----:B--2---:R-:W-:-:S05]  /*0e50*/  IABS R11, R12 ;  /* 0x0000000c000b7213 */ /* 0x004fca0000000000 */
[----:B------:R-:W-:-:S04]  /*0e60*/  IMAD.HI.U32 R9, R2, R11, RZ ;  /* 0x0000000b02097227 */ /* 0x000fc800078e00ff */
[----:B------:R-:W-:-:S05]  /*0e70*/  IMAD R14, R9, R8, R11 ;  /* 0x00000008090e7224 */ /* 0x000fca00078e020b */
[----:B------:R-:W-:Y:S02]  /*0e80*/  ISETP.GT.U32.AND P2, PT, R5, R14, PT ;  /* 0x0000000e0500720c */ /* 0x000fe40003f44070 */
[-C--:B------:R-:W-:Y:S02]  /*0e90*/  IABS R11, R3.reuse ;  /* 0x00000003000b7213 */ /* 0x080fe40000000000 */
[----:B------:R-:W-:-:S09]  /*0ea0*/  LOP3.LUT R12, R12, R3, RZ, 0x3c, !PT ;  /* 0x000000030c0c7212 */ /* 0x000fd200078e3cff */
[----:B------:R-:W-:-:S04]  /*0eb0*/  @!P2 IADD3 R14, PT, PT, R14, -R11, RZ ;  /* 0x8000000b0e0ea210 */ /* 0x000fc80007ffe0ff */
[----:B------:R-:W-:Y:S02]  /*0ec0*/  ISETP.GE.U32.AND P1, PT, R14, R5, PT ;  /* 0x000000050e00720c */ /* 0x000fe40003f26070 */
[----:B------:R-:W-:Y:S01]  /*0ed0*/  ISETP.GE.AND P3, PT, R12, RZ, PT ;  /* 0x000000ff0c00720c */ /* 0x000fe20003f66270 */
[----:B------:R-:W-:Y:S01]  /*0ee0*/  @!P2 VIADD R9, R9, 0x1 ;  /* 0x000000010909a836 */ /* 0x000fe20000000000 */
[----:B------:R-:W-:-:S09]  /*0ef0*/  LOP3.LUT R14, RZ, R3, RZ, 0x33, !PT ;  /* 0x00000003ff0e7212 */ /* 0x000fd200078e33ff */
[----:B------:R-:W-:Y:S01]  /*0f00*/  @P1 VIADD R9, R9, 0x1 ;  /* 0x0000000109091836 */ /* 0x000fe20000000000 */
[----:B------:R-:W-:-:S03]  /*0f10*/  ISETP.NE.AND P1, PT, R3, RZ, PT ;  /* 0x000000ff0300720c */ /* 0x000fc60003f25270 */
[----:B------:R-:W-:-:S05]  /*0f20*/  @!P3 IMAD.MOV R9, RZ, RZ, -R9 ;  /* 0x000000ffff09b224 */ /* 0x000fca00078e0a09 */
[----:B------:R-:W-:-:S05]  /*0f30*/  SEL R9, R14, R9, !P1 ;  /* 0x000000090e097207 */ /* 0x000fca0004800000 */
[----:B------:R-:W-:-:S05]  /*0f40*/  IMAD.HI R12, R9, 0x66666667, RZ ;  /* 0x66666667090c7827 */ /* 0x000fca00078e02ff */
[----:B------:R-:W-:-:S04]  /*0f50*/  SHF.R.U32.HI R13, RZ, 0x1f, R12 ;  /* 0x0000001fff0d7819 */ /* 0x000fc8000001160c */
[----:B------:R-:W-:-:S05]  /*0f60*/  LEA.HI.SX32 R12, R12, R13, 0x1e ;  /* 0x0000000d0c0c7211 */ /* 0x000fca00078ff2ff */
[----:B------:R-:W-:-:S04]  /*0f70*/  IMAD R9, R12, -0xa, R9 ;  /* 0xfffffff60c097824 */ /* 0x000fc800078e0209 */
[----:B------:R-:W-:-:S05]  /*0f80*/  IMAD R9, R9, 0x4, R0 ;  /* 0x0000000409097824 */ /* 0x000fca00078e0200 */
[----:B------:R-:W2:Y:S01]  /*0f90*/  LDL R16, [R9] ;  /* 0x0000000009107983 */ /* 0x000ea20000100800 */
[----:B------:R-:W0:Y:S08]  /*0fa0*/  I2F.RP R17, R11 ;  /* 0x0000000b00117306 */ /* 0x000e300000209400 */
[----:B0-----:R-:W0:Y:S02]  /*0fb0*/  MUFU.RCP R17, R17 ;  /* 0x0000001100117308 */ /* 0x001e240000001000 */
[----:B0-----:R-:W-:-:S06]  /*0fc0*/  VIADD R19, R17, 0xffffffe ;  /* 0x0ffffffe11137836 */ /* 0x001fcc0000000000 */
[----:B------:R-:W0:Y:S01]  /*0fd0*/  F2I.FTZ.U32.TRUNC.NTZ R13, R19 ;  /* 0x00000013000d7305 */ /* 0x000e22000021f000 */
[----:B---3--:R-:W-:Y:S02]  /*0fe0*/  IABS R18, R10 ;  /* 0x0000000a00127213 */ /* 0x008fe40000000000 */
[----:B0-----:R-:W-:-:S05]  /*0ff0*/  IADD3 R12, PT, PT, RZ, -R13, RZ ;  /* 0x8000000dff0c7210 */ /* 0x001fca0007ffe0ff */
[----:B------:R-:W-:Y:S02]  /*1000*/  IMAD R15, R12, R11, RZ ;  /* 0x0000000b0c0f7224 */ /* 0x000fe400078e02ff */
[----:B------:R-:W-:-:S04]  /*1010*/  IMAD.MOV.U32 R12, RZ, RZ, RZ ;  /* 0x000000ffff0c7224 */ /* 0x000fc800078e00ff */
[----:B------:R-:W-:Y:S02]  /*1020*/  IMAD.HI.U32 R15, R13, R15, R12 ;  /* 0x0000000f0d0f7227 */ /* 0x000fe400078e000c */
[----:B------:R-:W3:Y:S04]  /*1030*/  LDG.E R12, desc[UR8][R6.64+-0x8] ;  /* 0xfffff808060c7981 */ /* 0x000ee8000c1e1900 */
[----:B------:R-:W-:-:S04]  /*1040*/  IMAD.HI.U32 R13, R15, R18, RZ ;  /* 0x000000120f0d7227 */ /* 0x000fc800078e00ff */
[----:B------:R-:W-:-:S05]  /*1050*/  IMAD R18, R13, R8, R18 ;  /* 0x000000080d127224 */ /* 0x000fca00078e0212 */
[----:B------:R-:W-:Y:S02]  /*1060*/  ISETP.GT.U32.AND P3, PT, R11, R18, PT ;  /* 0x000000120b00720c */ /* 0x000fe40003f64070 */
[----:B------:R-:W-:-:S11]  /*1070*/  LOP3.LUT R10, R10, R3, RZ, 0x3c, !PT ;  /* 0x000000030a0a7212 */ /* 0x000fd600078e3cff */
[----:B------:R-:W-:Y:S01]  /*1080*/  @!P3 IMAD.IADD R18, R18, 0x1, -R11 ;  /* 0x000000011212b824 */ /* 0x000fe200078e0a0b */
[----:B------:R-:W-:-:S04]  /*1090*/  ISETP.GE.AND P4, PT, R10, RZ, PT ;  /* 0x000000ff0a00720c */ /* 0x000fc80003f86270 */
[----:B------:R-:W-:Y:S01]  /*10a0*/  ISETP.GE.U32.AND P2, PT, R18, R11, PT ;  /* 0x0000000b1200720c */ /* 0x000fe20003f46070 */
[----:B------:R-:W-:-:S12]  /*10b0*/  @!P3 VIADD R13, R13, 0x1 ;  /* 0x000000010d0db836 */ /* 0x000fd80000000000 */
[----:B------:R-:W-:-:S04]  /*10c0*/  @P2 VIADD R13, R13, 0x1 ;  /* 0x000000010d0d2836 */ /* 0x000fc80000000000 */
[----:B------:R-:W-:-:S05]  /*10d0*/  @!P4 IMAD.MOV R13, RZ, RZ, -R13 ;  /* 0x000000ffff0dc224 */ /* 0x000fca00078e0a0d */
[----:B------:R-:W-:-:S05]  /*10e0*/  SEL R13, R14, R13, !P1 ;  /* 0x0000000d0e0d7207 */ /* 0x000fca0004800000 */
[----:B------:R-:W-:-:S05]  /*10f0*/  IMAD.HI R10, R13, 0x66666667, RZ ;  /* 0x666666670d0a7827 */ /* 0x000fca00078e02ff */
[----:B------:R-:W-:-:S04]  /*1100*/  SHF.R.U32.HI R17, RZ, 0x1f, R10 ;  /* 0x0000001fff117819 */ /* 0x000fc8000001160a */
[----:B------:R-:W-:-:S05]  /*1110*/  LEA.HI.SX32 R10, R10, R17, 0x1e ;  /* 0x000000110a0a7211 */ /* 0x000fca00078ff2ff */
[----:B------:R-:W-:-:S04]  /*1120*/  IMAD R13, R10, -0xa, R13 ;  /* 0xfffffff60a0d7824 */ /* 0x000fc800078e020d */
[----:B------:R-:W-:Y:S01]  /*1130*/  IMAD R10, R13, 0x4, R0 ;  /* 0x000000040d0a7824 */ /* 0x000fe200078e0200 */
[----:B--2---:R-:W-:Y:S02]  /*1140*/  IADD3 R18, PT, PT, R16, 0x1, RZ ;  /* 0x0000000110127810 */ /* 0x004fe40007ffe0ff */
[----:B------:R-:W2:Y:S04]  /*1150*/  LDG.E R16, desc[UR8][R6.64+-0x4] ;  /* 0xfffffc0806107981 */ /* 0x000ea8000c1e1900 */
[----:B------:R0:W-:Y:S04]  /*1160*/  STL [R9], R18 ;  /* 0x0000001209007387 */ /* 0x0001e80000100800 */
[----:B------:R-:W4:Y:S01]  /*1170*/  LDL R13, [R10] ;  /* 0x000000000a0d7983 */ /* 0x000f220000100800 */
[----:B---3--:R-:W-:-:S05]  /*1180*/  IABS R20, R12 ;  /* 0x0000000c00147213 */ /* 0x008fca0000000000 */
        /* <DEDUP_REMOVED lines=11> */
[----:B0-----:R-:W-:-:S05]  /*1240*/  IMAD.HI R9, R17, 0x66666667, RZ ;  /* 0x6666666711097827 */ /* 0x001fca00078e02ff */
[----:B------:R-:W-:-:S04]  /*1250*/  SHF.R.U32.HI R12, RZ, 0x1f, R9 ;  /* 0x0000001fff0c7819 */ /* 0x000fc80000011609 */
[----:B------:R-:W-:-:S05]  /*1260*/  LEA.HI.SX32 R12, R9, R12, 0x1e ;  /* 0x0000000c090c7211 */ /* 0x000fca00078ff2ff */
[----:B------:R-:W-:Y:S02]  /*1270*/  IMAD R9, R12, -0xa, R17 ;  /* 0xfffffff60c097824 */ /* 0x000fe400078e0211 */
[----:B------:R-:W3:Y:S02]  /*1280*/  LDG.E R12, desc[UR8][R6.64] ;  /* 0x00000008060c7981 */ /* 0x000ee4000c1e1900 */
[----:B------:R-:W-:Y:S01]  /*1290*/  IMAD R9, R9, 0x4, R0 ;  /* 0x0000000409097824 */ /* 0x000fe200078e0200 */
[----:B----4-:R-:W-:-:S05]  /*12a0*/  IADD3 R13, PT, PT, R13, 0x1, RZ ;  /* 0x000000010d0d7810 */ /* 0x010fca0007ffe0ff */
[----:B------:R0:W-:Y:S04]  /*12b0*/  STL [R10], R13 ;  /* 0x0000000d0a007387 */ /* 0x0001e80000100800 */
[----:B------:R-:W4:Y:S01]  /*12c0*/  LDL R17, [R9] ;  /* 0x0000000009117983 */ /* 0x000f220000100800 */
[----:B--2---:R-:W-:-:S05]  /*12d0*/  IABS R18, R16 ;  /* 0x0000001000127213 */ /* 0x004fca0000000000 */
[----:B------:R-:W-:-:S04]  /*12e0*/  IMAD.HI.U32 R19, R15, R18, RZ ;  /* 0x000000120f137227 */ /* 0x000fc800078e00ff */
[----:B------:R-:W-:-:S05]  /*12f0*/  IMAD R18, R19, R8, R18 ;  /* 0x0000000813127224 */ /* 0x000fca00078e0212 */
[----:B------:R-:W-:Y:S02]  /*1300*/  ISETP.GT.U32.AND P3, PT, R11, R18, PT ;  /* 0x000000120b00720c */ /* 0x000fe40003f64070 */
[----:B------:R-:W-:-:S11]  /*1310*/  LOP3.LUT R16, R16, R3, RZ, 0x3c, !PT ;  /* 0x0000000310107212 */ /* 0x000fd600078e3cff */
[----:B------:R-:W-:Y:S01]  /*1320*/  @!P3 IMAD.IADD R18, R18, 0x1, -R11 ;  /* 0x000000011212b824 */ /* 0x000fe200078e0a0b */
[----:B------:R-:W-:Y:S01]  /*1330*/  ISETP.GE.AND P4, PT, R16, RZ, PT ;  /* 0x000000ff1000720c */ /* 0x000fe20003f86270 */
[----:B------:R-:W-:Y:S01]  /*1340*/  @!P3 VIADD R19, R19, 0x1 ;  /* 0x000000011313b836 */ /* 0x000fe20000000000 */
[----:B------:R-:W2:Y:S02]  /*1350*/  LDG.E R16, desc[UR8][R6.64+0x4] ;  /* 0x0000040806107981 */ /* 0x000ea4000c1e1900 */
[----:B------:R-:W-:-:S13]  /*1360*/  ISETP.GE.U32.AND P2, PT, R18, R11, PT ;  /* 0x0000000b1200720c */ /* 0x000fda0003f46070 */
[----:B------:R-:W-:-:S04]  /*1370*/  @P2 VIADD R19, R19, 0x1 ;  /* 0x0000000113132836 */ /* 0x000fc80000000000 */
[----:B------:R-:W-:-:S05]  /*1380*/  @!P4 IMAD.MOV R19, RZ, RZ, -R19 ;  /* 0x000000ffff13c224 */ /* 0x000fca00078e0a13 */
[----:B------:R-:W-:-:S05]  /*1390*/  SEL R19, R14, R19, !P1 ;  /* 0x000000130e137207 */ /* 0x000fca0004800000 */
[----:B0-----:R-:W-:-:S05]  /*13a0*/  IMAD.HI R10, R19, 0x66666667, RZ ;  /* 0x66666667130a7827 */ /* 0x001fca00078e02ff */
[----:B------:R-:W-:-:S04]  /*13b0*/  SHF.R.U32.HI R13, RZ, 0x1f, R10 ;  /* 0x0000001fff0d7819 */ /* 0x000fc8000001160a */
[----:B------:R-:W-:-:S05]  /*13c0*/  LEA.HI.SX32 R10, R10, R13, 0x1e ;  /* 0x0000000d0a0a7211 */ /* 0x000fca00078ff2ff */
[----:B------:R-:W-:-:S04]  /*13d0*/  IMAD R19, R10, -0xa, R19 ;  /* 0xfffffff60a137824 */ /* 0x000fc800078e0213 */
[----:B------:R-:W-:Y:S01]  /*13e0*/  IMAD R10, R19, 0x4, R0 ;  /* 0x00000004130a7824 */ /* 0x000fe200078e0200 */
[----:B----4-:R-:W-:-:S05]  /*13f0*/  IADD3 R18, PT, PT, R17, 0x1, RZ ;  /* 0x0000000111127810 */ /* 0x010fca0007ffe0ff */
        /* <DEDUP_REMOVED lines=17> */
[----:B------:R-:W-:Y:S01]  /*1510*/  IMAD R9, R12, -0xa, R17 ;  /* 0xfffffff60c097824 */ /* 0x000fe200078e0211 */
[----:B--2---:R-:W-:Y:S01]  /*1520*/  IABS R18, R16 ;  /* 0x0000001000127213 */ /* 0x004fe20000000000 */
[----:B------:R-:W2:Y:S02]  /*1530*/  LDG.E R12, desc[UR8][R6.64+0x8] ;  /* 0x00000808060c7981 */ /* 0x000ea4000c1e1900 */
[----:B------:R-:W-:Y:S01]  /*1540*/  IMAD R9, R9, 0x4, R0 ;  /* 0x0000000409097824 */ /* 0x000fe200078e0200 */
[----:B----4-:R-:W-:-:S05]  /*1550*/  IADD3 R13, PT, PT, R13, 0x1, RZ ;  /* 0x000000010d0d7810 */ /* 0x010fca0007ffe0ff */
[----:B------:R0:W-:Y:S04]  /*1560*/  STL [R10], R13 ;  /* 0x0000000d0a007387 */ /* 0x0001e80000100800 */
[----:B------:R-:W3:Y:S01]  /*1570*/  LDL R17, [R9] ;  /* 0x0000000009117983 */ /* 0x000ee20000100800 */
[----:B------:R-:W-:-:S04]  /*1580*/  IMAD.HI.U32 R19, R15, R18, RZ ;  /* 0x000000120f137227 */ /* 0x000fc800078e00ff */
[----:B------:R-:W-:-:S05]  /*1590*/  IMAD R18, R19, R8, R18 ;  /* 0x0000000813127224 */ /* 0x000fca00078e0212 */
[----:B------:R-:W-:Y:S02]  /*15a0*/  ISETP.GT.U32.AND P3, PT, R11, R18, PT ;  /* 0x000000120b00720c */ /* 0x000fe40003f64070 */
[----:B------:R-:W-:-:S11]  /*15b0*/  LOP3.LUT R16, R16, R3, RZ, 0x3c, !PT ;  /* 0x0000000310107212 */ /* 0x000fd600078e3cff */
[----:B------:R-:W-:Y:S01]  /*15c0*/  @!P3 IMAD.IADD R18, R18, 0x1, -R11 ;  /* 0x000000011212b824 */ /* 0x000fe200078e0a0b */
[----:B------:R-:W-:Y:S01]  /*15d0*/  ISETP.GE.AND P4, PT, R16, RZ, PT ;  /* 0x000000ff1000720c */ /* 0x000fe20003f86270 */
[----:B------:R-:W-:Y:S01]  /*15e0*/  @!P3 VIADD R19, R19, 0x1 ;  /* 0x000000011313b836 */ /* 0x000fe20000000000 */
[----:B------:R-:W4:Y:S02]  /*15f0*/  LDG.E R16, desc[UR8][R6.64+0xc] ;  /* 0x00000c0806107981 */ /* 0x000f24000c1e1900 */
        /* <DEDUP_REMOVED lines=9> */
[----:B---3--:R-:W-:-:S05]  /*1690*/  IADD3 R18, PT, PT, R17, 0x1, RZ ;  /* 0x0000000111127810 */ /* 0x008fca0007ffe0ff */
[----:B------:R0:W-:Y:S04]  /*16a0*/  STL [R9], R18 ;  /* 0x0000001209007387 */ /* 0x0001e80000100800 */
[----:B------:R-:W3:Y:S01]  /*16b0*/  LDL R13, [R10] ;  /* 0x000000000a0d7983 */ /* 0x000ee20000100800 */
[----:B--2---:R-:W-:-:S05]  /*16c0*/  IABS R20, R12 ;  /* 0x0000000c00147213 */ /* 0x004fca0000000000 */
        /* <DEDUP_REMOVED lines=18> */
[----:B------:R-:W2:Y:S01]  /*17f0*/  LDL R12, [R9] ;  /* 0x00000000090c7983 */ /* 0x000ea20000100800 */
[----:B----4-:R-:W-:-:S05]  /*1800*/  IABS R18, R16 ;  /* 0x0000001000127213 */ /* 0x010fca0000000000 */
        /* <DEDUP_REMOVED lines=12> */
[----:B0-----:R-:W-:-:S04]  /*18d0*/  SHF.R.U32.HI R13, RZ, 0x1f, R8 ;  /* 0x0000001fff0d7819 */ /* 0x001fc80000011608 */
[----:B------:R-:W-:-:S05]  /*18e0*/  LEA.HI.SX32 R8, R8, R13, 0x1e ;  /* 0x0000000d08087211 */ /* 0x000fca00078ff2ff */
[----:B------:R-:W-:-:S04]  /*18f0*/  IMAD R17, R8, -0xa, R17 ;  /* 0xfffffff608117824 */ /* 0x000fc800078e0211 */
[----:B------:R-:W-:Y:S01]  /*1900*/  IMAD R17, R17, 0x4, R0 ;  /* 0x0000000411117824 */ /* 0x000fe200078e0200 */
[----:B--2---:R-:W-:-:S05]  /*1910*/  IADD3 R12, PT, PT, R12, 0x1, RZ ;  /* 0x000000010c0c7810 */ /* 0x004fca0007ffe0ff */
[----:B------:R0:W-:Y:S04]  /*1920*/  STL [R9], R12 ;  /* 0x0000000c09007387 */ /* 0x0001e80000100800 */
[----:B------:R-:W2:Y:S01]  /*1930*/  LDL R8, [R17] ;  /* 0x0000000011087983 */ /* 0x000ea20000100800 */
[----:B------:R-:W-:-:S04]  /*1940*/  UIADD3 UR4, UPT, UPT, UR4, 0x8, URZ ;  /* 0x0000000804047890 */ /* 0x000fc8000fffe0ff */
[----:B------:R-:W-:Y:S01]  /*1950*/  UISETP.NE.AND UP0, UPT, UR4, 0xf4240, UPT ;  /* 0x000f42400400788c */ /* 0x000fe2000bf05270 */
[----:B------:R-:W-:-:S05]  /*1960*/  IADD3 R6, P2, PT, R6, 0x20, RZ ;  /* 0x0000002006067810 */ /* 0x000fca0007f5e0ff */
[----:B------:R-:W-:Y:S02]  /*1970*/  IMAD.X R7, RZ, RZ, R7, P2 ;  /* 0x000000ffff077224 */ /* 0x000fe400010e0607 */
[----:B--2---:R-:W-:-:S05]  /*1980*/  VIADD R8, R8, 0x1 ;  /* 0x0000000108087836 */ /* 0x004fca0000000000 */
[----:B------:R0:W-:Y:S01]  /*1990*/  STL [R17], R8 ;  /* 0x0000000811007387 */ /* 0x0001e20000100800 */
[----:B------:R-:W-:Y:S05]  /*19a0*/  BRA.U UP0, `(.L_x_1) ;  /* 0xfffffff500187547 */ /* 0x000fea000b83ffff */
[----:B0-----:R-:W2:Y:S01]  /*19b0*/  LDL.64 R16, [R1+0x1000] ;  /* 0x0010000001107983 */ /* 0x001ea20000100a00 */
[----:B------:R-:W0:Y:S03]  /*19c0*/  LDC.64 R26, c[0x4][RZ] ;  /* 0x01000000ff1a7b82 */ /* 0x000e260000000a00 */
[----:B------:R-:W3:Y:S04]  /*19d0*/  LDL.64 R4, [R1+0x1008] ;  /* 0x0010080001047983 */ /* 0x000ee80000100a00 */
[----:B------:R-:W4:Y:S04]  /*19e0*/  LDL.64 R12, [R1+0x1010] ;  /* 0x00101000010c7983 */ /* 0x000f280000100a00 */
[----:B------:R-:W5:Y:S04]  /*19f0*/  LDL.64 R8, [R1+0x1018] ;  /* 0x0010180001087983 */ /* 0x000f680000100a00 */
[----:B------:R-:W5:Y:S01]  /*1a00*/  LDL.64 R6, [R1+0x1020] ;  /* 0x0010200001067983 */ /* 0x000f620000100a00 */
[----:B------:R-:W-:-:S02]  /*1a10*/  IMAD.MOV.U32 R2, RZ, RZ, 0xf4240 ;  /* 0x000f4240ff027424 */ /* 0x000fc400078e00ff */
[----:B--2---:R-:W-:-:S04]  /*1a20*/  IMAD.IADD R10, R16, 0x1, R17 ;  /* 0x00000001100a7824 */ /* 0x004fc800078e0211 */
[----:B---3--:R-:W-:Y:S01]  /*1a30*/  IMAD.IADD R4, R10, 0x1, R4 ;  /* 0x000000010a047824 */ /* 0x008fe200078e0204 */
[----:B------:R1:W-:Y:S04]  /*1a40*/  STL [R1+0x1004], R10 ;  /* 0x0010040a01007387 */ /* 0x0003e80000100800 */
[----:B------:R-:W-:-:S05]  /*1a50*/  IADD3 R5, PT, PT, R4, R5, RZ ;  /* 0x0000000504057210 */ /* 0x000fca0007ffe0ff */
[----:B----4-:R-:W-:Y:S01]  /*1a60*/  IMAD.IADD R12, R5, 0x1, R12 ;  /* 0x00000001050c7824 */ /* 0x010fe200078e020c */
[----:B------:R1:W-:Y:S03]  /*1a70*/  STL.64 [R1+0x1008], R4 ;  /* 0x0010080401007387 */ /* 0x0003e60000100a00 */
[----:B------:R-:W-:-:S04]  /*1a80*/  IMAD.IADD R13, R13, 0x1, R12 ;  /* 0x000000010d0d7824 */ /* 0x000fc800078e020c */
[----:B-----5:R-:W-:Y:S01]  /*1a90*/  IMAD.IADD R8, R13, 0x1, R8 ;  /* 0x000000010d087824 */ /* 0x020fe200078e0208 */
[----:B------:R1:W-:Y:S03]  /*1aa0*/  STL.64 [R1+0x1010], R12 ;  /* 0x0010100c01007387 */ /* 0x0003e60000100a00 */
[----:B------:R-:W-:-:S04]  /*1ab0*/  IMAD.IADD R9, R8, 0x1, R9 ;  /* 0x0000000108097824 */ /* 0x000fc800078e0209 */
[----:B------:R-:W-:Y:S01]  /*1ac0*/  IMAD.IADD R6, R9, 0x1, R6 ;  /* 0x0000000109067824 */ /* 0x000fe200078e0206 */
[----:B------:R1:W-:Y:S04]  /*1ad0*/  STL.64 [R1+0x1018], R8 ;  /* 0x0010180801007387 */ /* 0x0003e80000100a00 */
[----:B------:R-:W-:-:S05]  /*1ae0*/  IADD3 R7, PT, PT, R7, R6, RZ ;  /* 0x0000000607077210 */ /* 0x000fca0007ffe0ff */
[----:B0-----:R1:W-:Y:S02]  /*1af0*/  STL.64 [R1+0x1020], R6 ;  /* 0x0010200601007387 */ /* 0x0013e40000100a00 */
.L_x_2:
[----:B-12---:R-:W-:-:S04]  /*1b00*/  VIADD R5, R2, 0xffffffff ;  /* 0xffffffff02057836 */ /* 0x006fc80000000000 */
[----:B------:R-:W-:-:S05]  /*1b10*/  IMAD.WIDE.U32 R4, R5, 0x4, R26 ;  /* 0x0000000405047825 */ /* 0x000fca00078e001a */
[----:B------:R-:W2:Y:S01]  /*1b20*/  LDG.E R12, desc[UR8][R4.64] ;  /* 0x00000008040c7981 */ /* 0x000ea2000c1e1900 */
[----:B------:R-:W-:-:S03]  /*1b30*/  IABS R7, R3 ;  /* 0x0000000300077213 */ /* 0x000fc60000000000 */
[----:B------:R-:W3:Y:S02]  /*1b40*/  LDG.E R10, desc[UR8][R4.64+-0x4] ;  /* 0xfffffc08040a7981 */ /* 0x000ee4000c1e1900 */
[----:B------:R-:W-:Y:S01]  /*1b50*/  IMAD.MOV R8, RZ, RZ, -R7 ;  /* 0x000000ffff087224 */ /* 0x000fe200078e0a07 */
[-C--:B------:R-:W-:Y:S02]  /*1b60*/  IABS R9, R3.reuse ;  /* 0x0000000300097213 */ /* 0x080fe40000000000 */
[----:B------:R-:W-:Y:S02]  /*1b70*/  LOP3.LUT R13, RZ, R3, RZ, 0x33, !PT ;  /* 0x00000003ff0d7212 */ /* 0x000fe400078e33ff */
[----:B--2---:R-:W-:-:S05]  /*1b80*/  IABS R6, R12 ;  /* 0x0000000c00067213 */ /* 0x004fca0000000000 */
[----:B------:R-:W-:-:S04]  /*1b90*/  IMAD.HI.U32 R7, R15, R6, RZ ;  /* 0x000000060f077227 */ /* 0x000fc800078e00ff */
[----:B------:R-:W-:-:S05]  /*1ba0*/  IMAD R6, R7, R8, R6 ;  /* 0x0000000807067224 */ /* 0x000fca00078e0206 */
[----:B------:R-:W-:-:S13]  /*1bb0*/  ISETP.GT.U32.AND P2, PT, R11, R6, PT ;  /* 0x000000060b00720c */ /* 0x000fda0003f44070 */
[----:B------:R-:W-:-:S05]  /*1bc0*/  @!P2 IMAD.IADD R6, R6, 0x1, -R9 ;  /* 0x000000010606a824 */ /* 0x000fca00078e0a09 */
[----:B------:R-:W-:Y:S02]  /*1bd0*/  ISETP.GE.U32.AND P0, PT, R6, R11, PT ;  /* 0x0000000b0600720c */ /* 0x000fe40003f06070 */
[----:B------:R-:W-:Y:S01]  /*1be0*/  LOP3.LUT R6, R12, R3, RZ, 0x3c, !PT ;  /* 0x000000030c067212 */ /* 0x000fe200078e3cff */
[----:B------:R-:W-:-:S03]  /*1bf0*/  @!P2 VIADD R7, R7, 0x1 ;  /* 0x000000010707a836 */ /* 0x000fc60000000000 */
[----:B------:R-:W-:-:S07]  /*1c00*/  ISETP.GE.AND P3, PT, R6, RZ, PT ;  /* 0x000000ff0600720c */ /* 0x000fce0003f66270 */
[----:B------:R-:W-:Y:S02]  /*1c10*/  @P0 IADD3 R7, PT, PT, R7, 0x1, RZ ;  /* 0x0000000107070810 */ /* 0x000fe40007ffe0ff */
[----:B------:R-:W-:-:S04]  /*1c20*/  ISETP.NE.AND P0, PT, R3, RZ, PT ;  /* 0x000000ff0300720c */ /* 0x000fc80003f05270 */
        /* <DEDUP_REMOVED lines=12> */
[----:B---3--:R-:W-:Y:S01]  /*1cf0*/  IABS R20, R10 ;  /* 0x0000000a00147213 */ /* 0x008fe20000000000 */
[----:B0-----:R-:W-:-:S04]  /*1d00*/  IMAD.MOV R6, RZ, RZ, -R7 ;  /* 0x000000ffff067224 */ /* 0x001fc800078e0a07 */
[----:B------:R-:W-:Y:S02]  /*1d10*/  IMAD R21, R6, R9, RZ ;  /* 0x0000000906157224 */ /* 0x000fe400078e02ff */
[----:B------:R-:W-:-:S04]  /*1d20*/  IMAD.MOV.U32 R6, RZ, RZ, RZ ;  /* 0x000000ffff067224 */ /* 0x000fc800078e00ff */
[----:B------:R-:W-:Y:S02]  /*1d30*/  IMAD.HI.U32 R7, R7, R21, R6 ;  /* 0x0000001507077227 */ /* 0x000fe400078e0006 */
[----:B------:R-:W3:Y:S04]  /*1d40*/  LDG.E R6, desc[UR8][R4.64+-0x8] ;  /* 0xfffff80804067981 */ /* 0x000ee8000c1e1900 */
[----:B------:R-:W-:-:S04]  /*1d50*/  IMAD.HI.U32 R17, R7, R20, RZ ;  /* 0x0000001407117227 */ /* 0x000fc800078e00ff */
[----:B------:R-:W-:Y:S01]  /*1d60*/  IMAD R20, R17, R8, R20 ;  /* 0x0000000811147224 */ /* 0x000fe200078e0214 */
[----:B------:R-:W-:Y:S01]  /*1d70*/  LOP3.LUT R19, R10, R3, RZ, 0x3c, !PT ;  /* 0x000000030a137212 */ /* 0x000fe200078e3cff */
[----:B------:R0:W4:Y:S03]  /*1d80*/  LDG.E R4, desc[UR8][R4.64+-0xc] ;  /* 0xfffff40804047981 */ /* 0x000126000c1e1900 */
[----:B------:R-:W-:Y:S02]  /*1d90*/  ISETP.GT.U32.AND P3, PT, R9, R20, PT ;  /* 0x000000140900720c */ /* 0x000fe40003f64070 */
[----:B------:R-:W-:-:S11]  /*1da0*/  ISETP.GE.AND P4, PT, R19, RZ, PT ;  /* 0x000000ff1300720c */ /* 0x000fd60003f86270 */
[----:B------:R-:W-:-:S04]  /*1db0*/  @!P3 IADD3 R20, PT, PT, R20, -R9, RZ ;  /* 0x800000091414b210 */ /* 0x000fc80007ffe0ff */
        /* <DEDUP_REMOVED lines=9> */
[----:B------:R-:W-:Y:S02]  /*1e50*/  IMAD R17, R17, 0x4, R0 ;  /* 0x0000000411117824 */ /* 0x000fe400078e0200 */
[C---:B--2---:R-:W-:Y:S01]  /*1e60*/  IMAD R21, R18.reuse, 0x4, R1 ;  /* 0x0000000412157824 */ /* 0x044fe200078e0201 */
[----:B------:R-:W-:-:S04]  /*1e70*/  IADD3 R19, PT, PT, R18, -0x1, RZ ;  /* 0xffffffff12137810 */ /* 0x000fc80007ffe0ff */
[----:B------:R1:W-:Y:S04]  /*1e80*/  STL [R21+-0x4], R12 ;  /* 0xfffffc0c15007387 */ /* 0x0003e80000100800 */
[----:B------:R4:W-:Y:S04]  /*1e90*/  STL [R16], R19 ;  /* 0x0000001310007387 */ /* 0x0009e80000100800 */
[----:B------:R-:W2:Y:S01]  /*1ea0*/  LDL R18, [R17] ;  /* 0x0000000011127983 */ /* 0x000ea20000100800 */
[----:B---3--:R-:W-:-:S05]  /*1eb0*/  IABS R20, R6 ;  /* 0x0000000600147213 */ /* 0x008fca0000000000 */
[----:B------:R-:W-:-:S04]  /*1ec0*/  IMAD.HI.U32 R23, R7, R20, RZ ;  /* 0x0000001407177227 */ /* 0x000fc800078e00ff */
[----:B------:R-:W-:-:S05]  /*1ed0*/  IMAD R20, R23, R8, R20 ;  /* 0x0000000817147224 */ /* 0x000fca00078e0214 */
[----:B------:R-:W-:Y:S02]  /*1ee0*/  ISETP.GT.U32.AND P3, PT, R9, R20, PT ;  /* 0x000000140900720c */ /* 0x000fe40003f64070 */
[----:B-1----:R-:W-:-:S11]  /*1ef0*/  LOP3.LUT R12, R6, R3, RZ, 0x3c, !PT ;  /* 0x00000003060c7212 */ /* 0x002fd600078e3cff */
[----:B------:R-:W-:-:S05]  /*1f00*/  @!P3 IMAD.IADD R20, R20, 0x1, -R9 ;  /* 0x000000011414b824 */ /* 0x000fca00078e0a09 */
[----:B------:R-:W-:Y:S02]  /*1f10*/  ISETP.GE.U32.AND P2, PT, R20, R9, PT ;  /* 0x000000091400720c */ /* 0x000fe40003f46070 */
[----:B------:R-:W-:Y:S01]  /*1f20*/  ISETP.GE.AND P4, PT, R12, RZ, PT ;  /* 0x000000ff0c00720c */ /* 0x000fe20003f86270 */
[----:B------:R-:W-:-:S10]  /*1f30*/  @!P3 VIADD R23, R23, 0x1 ;  /* 0x000000011717b836 */ /* 0x000fd40000000000 */
[----:B------:R-:W-:-:S05]  /*1f40*/  @P2 VIADD R23, R23, 0x1 ;  /* 0x0000000117172836 */ /* 0x000fca0000000000 */
[----:B------:R-:W-:-:S04]  /*1f50*/  @!P4 IADD3 R23, PT, PT, -R23, RZ, RZ ;  /* 0x000000ff1717c210 */ /* 0x000fc80007ffe1ff */
[----:B------:R-:W-:-:S05]  /*1f60*/  SEL R13, R13, R23, !P0 ;  /* 0x000000170d0d7207 */ /* 0x000fca0004000000 */
[----:B0-----:R-:W-:-:S05]  /*1f70*/  IMAD.HI R5, R13, 0x66666667, RZ ;  /* 0x666666670d057827 */ /* 0x001fca00078e02ff */
[----:B------:R-:W-:-:S04]  /*1f80*/  SHF.R.U32.HI R12, RZ, 0x1f, R5 ;  /* 0x0000001fff0c7819 */ /* 0x000fc80000011605 */
[----:B------:R-:W-:-:S05]  /*1f90*/  LEA.HI.SX32 R12, R5, R12, 0x1e ;  /* 0x0000000c050c7211 */ /* 0x000fca00078ff2ff */
[----:B------:R-:W-:-:S04]  /*1fa0*/  IMAD R5, R12, -0xa, R13 ;  /* 0xfffffff60c057824 */ /* 0x000fc800078e020d */
[----:B------:R-:W-:Y:S02]  /*1fb0*/  IMAD R5, R5, 0x4, R0 ;  /* 0x0000000405057824 */ /* 0x000fe400078e0200 */
[C---:B--2---:R-:W-:Y:S02]  /*1fc0*/  IMAD R13, R18.reuse, 0x4, R1 ;  /* 0x00000004120d7824 */ /* 0x044fe400078e0201 */
[----:B------:R-:W-:-:S03]  /*1fd0*/  VIADD R18, R18, 0xffffffff ;  /* 0xffffffff12127836 */ /* 0x000fc60000000000 */
[----:B------:R0:W-:Y:S04]  /*1fe0*/  STL [R13+-0x4], R10 ;  /* 0xfffffc0a0d007387 */ /* 0x0001e80000100800 */
[----:B------:R2:W-:Y:S04]  /*1ff0*/  STL [R17], R18 ;  /* 0x0000001211007387 */ /* 0x0005e80000100800 */
[----:B------:R-:W3:Y:S01]  /*2000*/  LDL R12, [R5] ;  /* 0x00000000050c7983 */ /* 0x000ee20000100800 */
[----:B----4-:R-:W-:-:S05]  /*2010*/  IABS R16, R4 ;  /* 0x0000000400107213 */ /* 0x010fca0000000000 */
[----:B------:R-:W-:-:S04]  /*2020*/  IMAD.HI.U32 R7, R7, R16, RZ ;  /* 0x0000001007077227 */ /* 0x000fc800078e00ff */
[----:B------:R-:W-:-:S05]  /*2030*/  IMAD R8, R7, R8, R16 ;  /* 0x0000000807087224 */ /* 0x000fca00078e0210 */
[----:B------:R-:W-:-:S13]  /*2040*/  ISETP.GT.U32.AND P2, PT, R9, R8, PT ;  /* 0x000000080900720c */ /* 0x000fda0003f44070 */
[----:B------:R-:W-:-:S05]  /*2050*/  @!P2 IMAD.IADD R8, R8, 0x1, -R9 ;  /* 0x000000010808a824 */ /* 0x000fca00078e0a09 */
[----:B------:R-:W-:Y:S02]  /*2060*/  ISETP.GE.U32.AND P0, PT, R8, R9, PT ;  /* 0x000000090800720c */ /* 0x000fe40003f06070 */
[----:B------:R-:W-:-:S04]  /*2070*/  LOP3.LUT R8, R4, R3, RZ, 0x3c, !PT ;  /* 0x0000000304087212 */ /* 0x000fc800078e3cff */
[----:B------:R-:W-:Y:S02]  /*2080*/  ISETP.GE.AND P3, PT, R8, RZ, PT ;  /* 0x000000ff0800720c */ /* 0x000fe40003f66270 */
[----:B------:R-:W-:-:S05]  /*2090*/  @!P2 IADD3 R7, PT, PT, R7, 0x1, RZ ;  /* 0x000000010707a810 */ /* 0x000fca0007ffe0ff */
[----:B------:R-:W-:-:S06]  /*20a0*/  @P0 VIADD R7, R7, 0x1 ;  /* 0x0000000107070836 */ /* 0x000fcc0000000000 */
[----:B------:R-:W-:-:S05]  /*20b0*/  @!P3 IMAD.MOV R7, RZ, RZ, -R7 ;  /* 0x000000ffff07b224 */ /* 0x000fca00078e0a07 */
[----:B------:R-:W-:-:S05]  /*20c0*/  SEL R7, R14, R7, !P1 ;  /* 0x000000070e077207 */ /* 0x000fca0004800000 */
[----:B------:R-:W-:-:S05]  /*20d0*/  IMAD.HI R8, R7, 0x66666667, RZ ;  /* 0x6666666707087827 */ /* 0x000fca00078e02ff */
[----:B------:R-:W-:-:S04]  /*20e0*/  SHF.R.U32.HI R9, RZ, 0x1f, R8 ;  /* 0x0000001fff097819 */ /* 0x000fc80000011608 */
[----:B------:R-:W-:-:S05]  /*20f0*/  LEA.HI.SX32 R8, R8, R9, 0x1e ;  /* 0x0000000908087211 */ /* 0x000fca00078ff2ff */
[----:B------:R-:W-:-:S05]  /*2100*/  IMAD R9, R8, -0xa, R7 ;  /* 0xfffffff608097824 */ /* 0x000fca00078e0207 */
[----:B------:R-:W-:Y:S01]  /*2110*/  LEA R9, R9, R0, 0x2 ;  /* 0x0000000009097211 */ /* 0x000fe200078e10ff */
[C---:B---3--:R-:W-:Y:S02]  /*2120*/  IMAD R7, R12.reuse, 0x4, R1 ;  /* 0x000000040c077824 */ /* 0x048fe400078e0201 */
[----:B------:R-:W-:-:S03]  /*2130*/  VIADD R12, R12, 0xffffffff ;  /* 0xffffffff0c0c7836 */ /* 0x000fc60000000000 */
[----:B------:R2:W-:Y:S04]  /*2140*/  STL [R7+-0x4], R6 ;  /* 0xfffffc0607007387 */ /* 0x0005e80000100800 */
[----:B------:R2:W-:Y:S04]  /*2150*/  STL [R5], R12 ;  /* 0x0000000c05007387 */ /* 0x0005e80000100800 */
[----:B------:R-:W0:Y:S01]  /*2160*/  LDL R8, [R9] ;  /* 0x0000000009087983 */ /* 0x000e220000100800 */
[C---:B------:R-:W-:Y:S01]  /*2170*/  ISETP.NE.AND P0, PT, R2.reuse, 0x4, PT ;  /* 0x000000040200780c */ /* 0x040fe20003f05270 */
[----:B------:R-:W-:-:S02]  /*2180*/  VIADD R2, R2, 0xfffffffc ;  /* 0xfffffffc02027836 */ /* 0x000fc40000000000 */
[C---:B0-----:R-:W-:Y:S02]  /*2190*/  IMAD R13, R8.reuse, 0x4, R1 ;  /* 0x00000004080d7824 */ /* 0x041fe400078e0201 */
[----:B------:R-:W-:-:S03]  /*21a0*/  VIADD R8, R8, 0xffffffff ;  /* 0xffffffff08087836 */ /* 0x000fc60000000000 */
[----:B------:R2:W-:Y:S04]  /*21b0*/  STL [R13+-0x4], R4 ;  /* 0xfffffc040d007387 */ /* 0x0005e80000100800 */
[----:B------:R2:W-:Y:S01]  /*21c0*/  STL [R9], R8 ;  /* 0x0000000809007387 */ /* 0x0005e20000100800 */
[----:B------:R-:W-:Y:S05]  /*21d0*/  @P0 BRA `(.L_x_2) ;  /* 0xfffffff800480947 */ /* 0x000fea000383ffff */
[----:B------:R-:W-:-:S07]  /*21e0*/  IMAD.MOV.U32 R2, RZ, RZ, RZ ;  /* 0x000000ffff027224 */ /* 0x000fce00078e00ff */
.L_x_3:
[----:B0-----:R-:W-:-:S05]  /*21f0*/  LEA R20, R2, R1, 0x2 ;  /* 0x0000000102147211 */ /* 0x001fca00078e10ff */
[----:B--2---:R-:W2:Y:S04]  /*2200*/  LDL.128 R8, [R20] ;  /* 0x0000000014087983 */ /* 0x004ea80000100c00 */
[----:B------:R-:W3:Y:S04]  /*2210*/  LDL.128 R12, [R20+0x10] ;  /* 0x00001000140c7983 */ /* 0x000ee80000100c00 */
[----:B------:R-:W4:Y:S01]  /*2220*/  LDL.128 R16, [R20+0x20] ;  /* 0x0000200014107983 */ /* 0x000f220000100c00 */
[----:B------:R-:W-:-:S03]  /*2230*/  IMAD.WIDE.U32 R28, R2, 0x4, R26 ;  /* 0x00000004021c7825 */ /* 0x000fc600078e001a */
[----:B------:R-:W5:Y:S01]  /*2240*/  LDL.128 R4, [R20+0x30] ;  /* 0x0000300014047983 */ /* 0x000f620000100c00 */
[----:B------:R-:W-:-:S03]  /*2250*/  VIADD R2, R2, 0x20 ;  /* 0x0000002002027836 */ /* 0x000fc60000000000 */
[----:B--2---:R-:W-:Y:S04]  /*2260*/  STG.E desc[UR8][R28.64], R8 ;  /* 0x000000081c007986 */ /* 0x004fe8000c101908 */
[----:B------:R-:W-:Y:S04]  /*2270*/  STG.E desc[UR8][R28.64+0x4], R9 ;  /* 0x000004091c007986 */ /* 0x000fe8000c101908 */
[----:B------:R-:W-:Y:S04]  /*2280*/  STG.E desc[UR8][R28.64+0x8], R10 ;  /* 0x0000080a1c007986 */ /* 0x000fe8000c101908 */
[----:B------:R0:W-:Y:S04]  /*2290*/  STG.E desc[UR8][R28.64+0xc], R11 ;  /* 0x00000c0b1c007986 */ /* 0x0001e8000c101908 */
[----:B---3--:R-:W-:Y:S04]  /*22a0*/  STG.E desc[UR8][R28.64+0x10], R12 ;  /* 0x0000100c1c007986 */ /* 0x008fe8000c101908 */
[----:B------:R-:W-:Y:S04]  /*22b0*/  STG.E desc[UR8][R28.64+0x14], R13 ;  /* 0x0000140d1c007986 */ /* 0x000fe8000c101908 */
[----:B------:R-:W-:Y:S04]  /*22c0*/  STG.E desc[UR8][R28.64+0x18], R14 ;  /* 0x0000180e1c007986 */ /* 0x000fe8000c101908 */
[----:B------:R1:W-:Y:S04]  /*22d0*/  STG.E desc[UR8][R28.64+0x1c], R15 ;  /* 0x00001c0f1c007986 */ /* 0x0003e8000c101908 */
[----:B----4-:R-:W-:Y:S04]  /*22e0*/  STG.E desc[UR8][R28.64+0x20], R16 ;  /* 0x000020101c007986 */ /* 0x010fe8000c101908 */
[----:B------:R-:W-:Y:S04]  /*22f0*/  STG.E desc[UR8][R28.64+0x24], R17 ;  /* 0x000024111c007986 */ /* 0x000fe8000c101908 */
[----:B------:R-:W-:Y:S04]  /*2300*/  STG.E desc[UR8][R28.64+0x28], R18 ;  /* 0x000028121c007986 */ /* 0x000fe8000c101908 */
[----:B------:R2:W-:Y:S04]  /*2310*/  STG.E desc[UR8][R28.64+0x2c], R19 ;  /* 0x00002c131c007986 */ /* 0x0005e8000c101908 */
[----:B0-----:R-:W3:Y:S04]  /*2320*/  LDL.128 R8, [R20+0x40] ;  /* 0x0000400014087983 */ /* 0x001ee80000100c00 */
[----:B-1----:R-:W4:Y:S04]  /*2330*/  LDL.128 R12, [R20+0x50] ;  /* 0x00005000140c7983 */ /* 0x002f280000100c00 */
[----:B--2---:R-:W2:Y:S04]  /*2340*/  LDL.128 R16, [R20+0x60] ;  /* 0x0000600014107983 */ /* 0x004ea80000100c00 */
[----:B-----5:R0:W-:Y:S04]  /*2350*/  STG.E desc[UR8][R28.64+0x30], R4 ;  /* 0x000030041c007986 */ /* 0x0201e8000c101908 */
[----:B------:R-:W5:Y:S01]  /*2360*/  LDL.128 R20, [R20+0x70] ;  /* 0x0000700014147983 */ /* 0x000f620000100c00 */
[----:B------:R-:W-:-:S03]  /*2370*/  ISETP.NE.AND P0, PT, R2, 0xf4240, PT ;  /* 0x000f42400200780c */ /* 0x000fc60003f05270 */
[----:B------:R0:W-:Y:S04]  /*2380*/  STG.E desc[UR8][R28.64+0x34], R5 ;  /* 0x000034051c007986 */ /* 0x0001e8000c101908 */
[----:B------:R0:W-:Y:S04]  /*2390*/  STG.E desc[UR8][R28.64+0x38], R6 ;  /* 0x000038061c007986 */ /* 0x0001e8000c101908 */
[----:B------:R0:W-:Y:S04]  /*23a0*/  STG.E desc[UR8][R28.64+0x3c], R7 ;  /* 0x00003c071c007986 */ /* 0x0001e8000c101908 */
[----:B---3--:R0:W-:Y:S04]  /*23b0*/  STG.E desc[UR8][R28.64+0x40], R8 ;  /* 0x000040081c007986 */ /* 0x0081e8000c101908 */
[----:B------:R0:W-:Y:S04]  /*23c0*/  STG.E desc[UR8][R28.64+0x44], R9 ;  /* 0x000044091c007986 */ /* 0x0001e8000c101908 */
[----:B------:R0:W-:Y:S04]  /*23d0*/  STG.E desc[UR8][R28.64+0x48], R10 ;  /* 0x0000480a1c007986 */ /* 0x0001e8000c101908 */
[----:B------:R0:W-:Y:S04]  /*23e0*/  STG.E desc[UR8][R28.64+0x4c], R11 ;  /* 0x00004c0b1c007986 */ /* 0x0001e8000c101908 */
[----:B----4-:R0:W-:Y:S04]  /*23f0*/  STG.E desc[UR8][R28.64+0x50], R12 ;  /* 0x0000500c1c007986 */ /* 0x0101e8000c101908 */
[----:B------:R0:W-:Y:S04]  /*2400*/  STG.E desc[UR8][R28.64+0x54], R13 ;  /* 0x0000540d1c007986 */ /* 0x0001e8000c101908 */
[----:B------:R0:W-:Y:S04]  /*2410*/  STG.E desc[UR8][R28.64+0x58], R14 ;  /* 0x0000580e1c007986 */ /* 0x0001e8000c101908 */
[----:B------:R0:W-:Y:S04]  /*2420*/  STG.E desc[UR8][R28.64+0x5c], R15 ;  /* 0x00005c0f1c007986 */ /* 0x0001e8000c101908 */
[----:B--2---:R0:W-:Y:S04]  /*2430*/  STG.E desc[UR8][R28.64+0x60], R16 ;  /* 0x000060101c007986 */ /* 0x0041e8000c101908 */
[----:B------:R0:W-:Y:S04]  /*2440*/  STG.E desc[UR8][R28.64+0x64], R17 ;  /* 0x000064111c007986 */ /* 0x0001e8000c101908 */
[----:B------:R0:W-:Y:S04]  /*2450*/  STG.E desc[UR8][R28.64+0x68], R18 ;  /* 0x000068121c007986 */ /* 0x0001e8000c101908 */
[----:B------:R0:W-:Y:S04]  /*2460*/  STG.E desc[UR8][R28.64+0x6c], R19 ;  /* 0x00006c131c007986 */ /* 0x0001e8000c101908 */
[----:B-----5:R0:W-:Y:S04]  /*2470*/  STG.E desc[UR8][R28.64+0x70], R20 ;  /* 0x000070141c007986 */ /* 0x0201e8000c101908 */
[----:B------:R0:W-:Y:S04]  /*2480*/  STG.E desc[UR8][R28.64+0x74], R21 ;  /* 0x000074151c007986 */ /* 0x0001e8000c101908 */
[----:B------:R0:W-:Y:S04]  /*2490*/  STG.E desc[UR8][R28.64+0x78], R22 ;  /* 0x000078161c007986 */ /* 0x0001e8000c101908 */
[----:B------:R0:W-:Y:S01]  /*24a0*/  STG.E desc[UR8][R28.64+0x7c], R23 ;  /* 0x00007c171c007986 */ /* 0x0001e2000c101908 */
[----:B------:R-:W-:Y:S05]  /*24b0*/  @P0 BRA `(.L_x_3) ;  /* 0xfffffffc004c0947 */ /* 0x000fea000383ffff */
[----:B------:R-:W-:-:S04]  /*24c0*/  IMAD R3, R3, 0xa, RZ ;  /* 0x0000000a03037824 */ /* 0x000fc800078e02ff */
[----:B------:R-:W1:Y:S01]  /*24d0*/  I2F.U32.RP R2, R3 ;  /* 0x0000000300027306 */ /* 0x000e620000209000 */
[----:B0-----:R-:W-:Y:S01]  /*24e0*/  IMAD.MOV R7, RZ, RZ, -R3 ;  /* 0x000000ffff077224 */ /* 0x001fe200078e0a03 */
[----:B------:R-:W-:-:S06]  /*24f0*/  ISETP.NE.U32.AND P2, PT, R3, RZ, PT ;  /* 0x000000ff0300720c */ /* 0x000fcc0003f45070 */
[----:B-1----:R-:W0:Y:S02]  /*2500*/  MUFU.RCP R2, R2 ;  /* 0x0000000200027308 */ /* 0x002e240000001000 */
[----:B0-----:R-:W-:-:S06]  /*2510*/  VIADD R4, R2, 0xffffffe ;  /* 0x0ffffffe02047836 */ /* 0x001fcc0000000000 */
[----:B------:R0:W1:Y:S02]  /*2520*/  F2I.FTZ.U32.TRUNC.NTZ R5, R4 ;  /* 0x0000000400057305 */ /* 0x000064000021f000 */
[----:B0-----:R-:W-:Y:S02]  /*2530*/  IMAD.MOV.U32 R4, RZ, RZ, RZ ;  /* 0x000000ffff047224 */ /* 0x001fe400078e00ff */
[----:B-1----:R-:W-:-:S04]  /*2540*/  IMAD R7, R7, R5, RZ ;  /* 0x0000000507077224 */ /* 0x002fc800078e02ff */
[----:B------:R-:W-:-:S06]  /*2550*/  IMAD.HI.U32 R5, R5, R7, R4 ;  /* 0x0000000705057227 */ /* 0x000fcc00078e0004 */
[----:B------:R-:W-:-:S05]  /*2560*/  IMAD.HI.U32 R5, R5, R24, RZ ;  /* 0x0000001805057227 */ /* 0x000fca00078e00ff */
[----:B------:R-:W-:-:S05]  /*2570*/  IADD3 R6, PT, PT, -R5, RZ, RZ ;  /* 0x000000ff05067210 */ /* 0x000fca0007ffe1ff */
[----:B------:R-:W-:-:S05]  /*2580*/  IMAD R6, R3, R6, R24 ;  /* 0x0000000603067224 */ /* 0x000fca00078e0218 */
[----:B------:R-:W-:-:S13]  /*2590*/  ISETP.GE.U32.AND P0, PT, R6, R3, PT ;  /* 0x000000030600720c */ /* 0x000fda0003f06070 */
[----:B------:R-:W-:Y:S02]  /*25a0*/  @P0 IMAD.IADD R6, R6, 0x1, -R3 ;  /* 0x0000000106060824 */ /* 0x000fe400078e0a03 */
[----:B------:R-:W-:-:S03]  /*25b0*/  @P0 VIADD R5, R5, 0x1 ;  /* 0x0000000105050836 */ /* 0x000fc60000000000 */
[----:B------:R-:W-:-:S13]  /*25c0*/  ISETP.GE.U32.AND P1, PT, R6, R3, PT ;  /* 0x000000030600720c */ /* 0x000fda0003f26070 */
[----:B------:R-:W-:Y:S01]  /*25d0*/  @P1 VIADD R5, R5, 0x1 ;  /* 0x0000000105051836 */ /* 0x000fe20000000000 */
[----:B------:R-:W-:-:S04]  /*25e0*/  @!P2 LOP3.LUT R5, RZ, R3, RZ, 0x33, !PT ;  /* 0x00000003ff05a212 */ /* 0x000fc800078e33ff */
[----:B------:R-:W-:-:S13]  /*25f0*/  ISETP.GT.AND P0, PT, R5, RZ, PT ;  /* 0x000000ff0500720c */ /* 0x000fda0003f04270 */
[----:B------:R-:W-:Y:S05]  /*2600*/  @P0 BRA `(.L_x_4) ;  /* 0xffffffe400bc0947 */ /* 0x000fea000383ffff */
[----:B------:R-:W-:Y:S05]  /*2610*/  EXIT ;  /* 0x000000000000794d */ /* 0x000fea0003800000 */
.L_x_5:
[----:B------:R-:W-:-:S00]  /*2620*/  BRA `(.L_x_5) ;  /* 0xfffffffc00fc7947 */ /* 0x000fc0000383ffff */
[----:B------:R-:W-:-:S00]  /*2630*/  NOP ;  /* 0x0000000000007918 */ /* 0x000fc00000000000 */
        /* <DEDUP_REMOVED lines=12> */
.L_x_6:


//--------------------- .nv.shared.reserved.0     --------------------------
	.section	.nv.shared.reserved.0,"aw",@nobits
	.weak		__nv_reservedSMEM_offset_0_alias
	.size		__nv_reservedSMEM_offset_0_alias, 0, 64
	.other		__nv_reservedSMEM_offset_0_alias,@"STO_CUDA_RESERVED_SHARED STV_DEFAULT"
__nv_reservedSMEM_offset_0_alias:
	.zero		0
	.zero		64


//--------------------- .nv.global                --------------------------
	.section	.nv.global,"aw",@nobits
	.align	4
.nv.global:
	.type		ddata,@object
	.size		ddata,(.L_0 - ddata)
ddata:
	.zero		4000000
.L_0:


//--------------------- .nv.constant0._Z13parallelRadixv --------------------------
	.section	.nv.constant0._Z13parallelRadixv,"a",@progbits
	.sectionflags	@""
	.align	4
.nv.constant0._Z13parallelRadixv:
	.zero		896


//--------------------- SYMBOLS --------------------------

	.type		.nv.reservedSmem.offset0,@object
	.size		.nv.reservedSmem.offset0,0x4
